//
// Generated by NVIDIA NVVM Compiler
//
// Compiler Build ID: CL-36424714
// Cuda compilation tools, release 13.0, V13.0.88
// Based on NVVM 20.0.0
//

.version 9.0
.target sm_100
.address_size 64

	// .globl	_Z12SerialKernelPKfPfm
.extern .shared .align 16 .b8 shm[];

.visible .entry _Z12SerialKernelPKfPfm(
	.param .u64 .ptr .align 1 _Z12SerialKernelPKfPfm_param_0,
	.param .u64 .ptr .align 1 _Z12SerialKernelPKfPfm_param_1,
	.param .u64 _Z12SerialKernelPKfPfm_param_2
)
{
	.reg .pred 	%p<10>;
	.reg .b32 	%f<83>;
	.reg .b64 	%rd<38>;

	ld.param.u64 	%rd23, [_Z12SerialKernelPKfPfm_param_0];
	ld.param.u64 	%rd21, [_Z12SerialKernelPKfPfm_param_1];
	ld.param.u64 	%rd22, [_Z12SerialKernelPKfPfm_param_2];
	cvta.to.global.u64 	%rd1, %rd23;
	setp.eq.s64 	%p1, %rd22, 0;
	mov.f32 	%f82, 0f00000000;
	@%p1 bra 	$L__BB0_13;
	and.b64  	%rd2, %rd22, 15;
	setp.lt.u64 	%p2, %rd22, 16;
	mov.f32 	%f82, 0f00000000;
	mov.b64 	%rd34, 0;
	@%p2 bra 	$L__BB0_4;
	and.b64  	%rd34, %rd22, -16;
	add.s64 	%rd31, %rd1, 32;
	mov.f32 	%f82, 0f00000000;
	mov.u64 	%rd32, %rd34;
$L__BB0_3:
	.pragma "nounroll";
	ld.global.f32 	%f18, [%rd31+-32];
	add.f32 	%f19, %f82, %f18;
	ld.global.f32 	%f20, [%rd31+-28];
	add.f32 	%f21, %f19, %f20;
	ld.global.f32 	%f22, [%rd31+-24];
	add.f32 	%f23, %f21, %f22;
	ld.global.f32 	%f24, [%rd31+-20];
	add.f32 	%f25, %f23, %f24;
	ld.global.f32 	%f26, [%rd31+-16];
	add.f32 	%f27, %f25, %f26;
	ld.global.f32 	%f28, [%rd31+-12];
	add.f32 	%f29, %f27, %f28;
	ld.global.f32 	%f30, [%rd31+-8];
	add.f32 	%f31, %f29, %f30;
	ld.global.f32 	%f32, [%rd31+-4];
	add.f32 	%f33, %f31, %f32;
	ld.global.f32 	%f34, [%rd31];
	add.f32 	%f35, %f33, %f34;
	ld.global.f32 	%f36, [%rd31+4];
	add.f32 	%f37, %f35, %f36;
	ld.global.f32 	%f38, [%rd31+8];
	add.f32 	%f39, %f37, %f38;
	ld.global.f32 	%f40, [%rd31+12];
	add.f32 	%f41, %f39, %f40;
	ld.global.f32 	%f42, [%rd31+16];
	add.f32 	%f43, %f41, %f42;
	ld.global.f32 	%f44, [%rd31+20];
	add.f32 	%f45, %f43, %f44;
	ld.global.f32 	%f46, [%rd31+24];
	add.f32 	%f47, %f45, %f46;
	ld.global.f32 	%f48, [%rd31+28];
	add.f32 	%f82, %f47, %f48;
	add.s64 	%rd32, %rd32, -16;
	add.s64 	%rd31, %rd31, 64;
	setp.ne.s64 	%p3, %rd32, 0;
	@%p3 bra 	$L__BB0_3;
$L__BB0_4:
	setp.eq.s64 	%p4, %rd2, 0;
	@%p4 bra 	$L__BB0_13;
	and.b64  	%rd10, %rd22, 7;
	setp.lt.u64 	%p5, %rd2, 8;
	@%p5 bra 	$L__BB0_7;
	shl.b64 	%rd25, %rd34, 2;
	add.s64 	%rd26, %rd1, %rd25;
	ld.global.f32 	%f50, [%rd26];
	add.f32 	%f51, %f82, %f50;
	ld.global.f32 	%f52, [%rd26+4];
	add.f32 	%f53, %f51, %f52;
	ld.global.f32 	%f54, [%rd26+8];
	add.f32 	%f55, %f53, %f54;
	ld.global.f32 	%f56, [%rd26+12];
	add.f32 	%f57, %f55, %f56;
	ld.global.f32 	%f58, [%rd26+16];
	add.f32 	%f59, %f57, %f58;
	ld.global.f32 	%f60, [%rd26+20];
	add.f32 	%f61, %f59, %f60;
	ld.global.f32 	%f62, [%rd26+24];
	add.f32 	%f63, %f61, %f62;
	ld.global.f32 	%f64, [%rd26+28];
	add.f32 	%f82, %f63, %f64;
	add.s64 	%rd34, %rd34, 8;
$L__BB0_7:
	setp.eq.s64 	%p6, %rd10, 0;
	@%p6 bra 	$L__BB0_13;
	and.b64  	%rd36, %rd22, 3;
	setp.lt.u64 	%p7, %rd10, 4;
	@%p7 bra 	$L__BB0_10;
	shl.b64 	%rd27, %rd34, 2;
	add.s64 	%rd28, %rd1, %rd27;
	ld.global.f32 	%f66, [%rd28];
	add.f32 	%f67, %f82, %f66;
	ld.global.f32 	%f68, [%rd28+4];
	add.f32 	%f69, %f67, %f68;
	ld.global.f32 	%f70, [%rd28+8];
	add.f32 	%f71, %f69, %f70;
	ld.global.f32 	%f72, [%rd28+12];
	add.f32 	%f82, %f71, %f72;
	add.s64 	%rd34, %rd34, 4;
$L__BB0_10:
	setp.eq.s64 	%p8, %rd36, 0;
	@%p8 bra 	$L__BB0_13;
	shl.b64 	%rd29, %rd34, 2;
	add.s64 	%rd37, %rd1, %rd29;
$L__BB0_12:
	.pragma "nounroll";
	ld.global.f32 	%f73, [%rd37];
	add.f32 	%f82, %f82, %f73;
	add.s64 	%rd37, %rd37, 4;
	add.s64 	%rd36, %rd36, -1;
	setp.ne.s64 	%p9, %rd36, 0;
	@%p9 bra 	$L__BB0_12;
$L__BB0_13:
	cvta.to.global.u64 	%rd30, %rd21;
	st.global.f32 	[%rd30], %f82;
	ret;

}
	// .globl	_Z12AtomicKernelPKfPfm
.visible .entry _Z12AtomicKernelPKfPfm(
	.param .u64 .ptr .align 1 _Z12AtomicKernelPKfPfm_param_0,
	.param .u64 .ptr .align 1 _Z12AtomicKernelPKfPfm_param_1,
	.param .u64 _Z12AtomicKernelPKfPfm_param_2
)
{
	.reg .b32 	%r<5>;
	.reg .b32 	%f<3>;
	.reg .b64 	%rd<7>;

	ld.param.u64 	%rd1, [_Z12AtomicKernelPKfPfm_param_0];
	ld.param.u64 	%rd2, [_Z12AtomicKernelPKfPfm_param_1];
	cvta.to.global.u64 	%rd3, %rd2;
	cvta.to.global.u64 	%rd4, %rd1;
	mov.u32 	%r1, %ctaid.x;
	mov.u32 	%r2, %ntid.x;
	mov.u32 	%r3, %tid.x;
	mad.lo.s32 	%r4, %r1, %r2, %r3;
	mul.wide.s32 	%rd5, %r4, 4;
	add.s64 	%rd6, %rd4, %rd5;
	ld.global.f32 	%f1, [%rd6];
	atom.global.add.f32 	%f2, [%rd3], %f1;
	ret;

}
	// .globl	_Z19TwoPassSimpleKernelPKfPfm
.visible .entry _Z19TwoPassSimpleKernelPKfPfm(
	.param .u64 .ptr .align 1 _Z19TwoPassSimpleKernelPKfPfm_param_0,
	.param .u64 .ptr .align 1 _Z19TwoPassSimpleKernelPKfPfm_param_1,
	.param .u64 _Z19TwoPassSimpleKernelPKfPfm_param_2
)
{
	.reg .pred 	%p<21>;
	.reg .b32 	%r<37>;
	.reg .b32 	%f<164>;
	.reg .b64 	%rd<89>;

	ld.param.u64 	%rd50, [_Z19TwoPassSimpleKernelPKfPfm_param_0];
	ld.param.u64 	%rd48, [_Z19TwoPassSimpleKernelPKfPfm_param_1];
	ld.param.u64 	%rd49, [_Z19TwoPassSimpleKernelPKfPfm_param_2];
	cvta.to.global.u64 	%rd1, %rd50;
	mov.u32 	%r7, %nctaid.x;
	cvt.u64.u32 	%rd2, %r7;
	and.b64  	%rd51, %rd49, -4294967296;
	setp.ne.s64 	%p1, %rd51, 0;
	@%p1 bra 	$L__BB2_2;
	cvt.u32.u64 	%r8, %rd2;
	cvt.u32.u64 	%r9, %rd49;
	div.u32 	%r10, %r9, %r8;
	cvt.u64.u32 	%rd74, %r10;
	bra.uni 	$L__BB2_3;
$L__BB2_2:
	div.u64 	%rd74, %rd49, %rd2;
$L__BB2_3:
	mov.u32 	%r11, %ctaid.x;
	cvt.u64.u32 	%rd52, %r11;
	mul.lo.s64 	%rd6, %rd74, %rd52;
	add.s32 	%r12, %r11, 1;
	cvt.u64.u32 	%rd53, %r12;
	sub.s64 	%rd54, %rd53, %rd52;
	mul.lo.s64 	%rd7, %rd74, %rd54;
	cvta.to.global.u64 	%rd55, %rd48;
	mul.wide.u32 	%rd56, %r11, 4;
	add.s64 	%rd8, %rd55, %rd56;
	mov.u32 	%r13, %ntid.x;
	cvt.u64.u32 	%rd9, %r13;
	and.b64  	%rd57, %rd7, -4294967296;
	setp.ne.s64 	%p2, %rd57, 0;
	@%p2 bra 	$L__BB2_5;
	cvt.u32.u64 	%r14, %rd9;
	cvt.u32.u64 	%r15, %rd7;
	div.u32 	%r16, %r15, %r14;
	cvt.u64.u32 	%rd75, %r16;
	bra.uni 	$L__BB2_6;
$L__BB2_5:
	div.u64 	%rd75, %rd7, %rd9;
$L__BB2_6:
	mov.u32 	%r1, %tid.x;
	cvt.u64.u32 	%rd58, %r1;
	mul.lo.s64 	%rd79, %rd75, %rd58;
	add.s32 	%r17, %r1, 1;
	cvt.u64.u32 	%rd59, %r17;
	mul.lo.s64 	%rd60, %rd75, %rd59;
	setp.ge.u64 	%p3, %rd79, %rd60;
	mov.f32 	%f154, 0f00000000;
	@%p3 bra 	$L__BB2_19;
	add.s64 	%rd61, %rd75, -1;
	and.b64  	%rd14, %rd75, 15;
	setp.lt.u64 	%p4, %rd61, 15;
	mov.f32 	%f154, 0f00000000;
	@%p4 bra 	$L__BB2_10;
	and.b64  	%rd77, %rd75, -16;
	add.s64 	%rd62, %rd6, %rd79;
	shl.b64 	%rd63, %rd62, 2;
	add.s64 	%rd64, %rd63, %rd1;
	add.s64 	%rd76, %rd64, 32;
	mov.f32 	%f154, 0f00000000;
$L__BB2_9:
	.pragma "nounroll";
	ld.global.f32 	%f31, [%rd76+-32];
	add.f32 	%f32, %f154, %f31;
	ld.global.f32 	%f33, [%rd76+-28];
	add.f32 	%f34, %f32, %f33;
	ld.global.f32 	%f35, [%rd76+-24];
	add.f32 	%f36, %f34, %f35;
	ld.global.f32 	%f37, [%rd76+-20];
	add.f32 	%f38, %f36, %f37;
	ld.global.f32 	%f39, [%rd76+-16];
	add.f32 	%f40, %f38, %f39;
	ld.global.f32 	%f41, [%rd76+-12];
	add.f32 	%f42, %f40, %f41;
	ld.global.f32 	%f43, [%rd76+-8];
	add.f32 	%f44, %f42, %f43;
	ld.global.f32 	%f45, [%rd76+-4];
	add.f32 	%f46, %f44, %f45;
	ld.global.f32 	%f47, [%rd76];
	add.f32 	%f48, %f46, %f47;
	ld.global.f32 	%f49, [%rd76+4];
	add.f32 	%f50, %f48, %f49;
	ld.global.f32 	%f51, [%rd76+8];
	add.f32 	%f52, %f50, %f51;
	ld.global.f32 	%f53, [%rd76+12];
	add.f32 	%f54, %f52, %f53;
	ld.global.f32 	%f55, [%rd76+16];
	add.f32 	%f56, %f54, %f55;
	ld.global.f32 	%f57, [%rd76+20];
	add.f32 	%f58, %f56, %f57;
	ld.global.f32 	%f59, [%rd76+24];
	add.f32 	%f60, %f58, %f59;
	ld.global.f32 	%f61, [%rd76+28];
	add.f32 	%f154, %f60, %f61;
	add.s64 	%rd79, %rd79, 16;
	add.s64 	%rd77, %rd77, -16;
	add.s64 	%rd76, %rd76, 64;
	setp.ne.s64 	%p5, %rd77, 0;
	@%p5 bra 	$L__BB2_9;
$L__BB2_10:
	setp.eq.s64 	%p6, %rd14, 0;
	@%p6 bra 	$L__BB2_19;
	and.b64  	%rd24, %rd75, 7;
	setp.lt.u64 	%p7, %rd14, 8;
	@%p7 bra 	$L__BB2_13;
	add.s64 	%rd65, %rd79, %rd6;
	shl.b64 	%rd66, %rd65, 2;
	add.s64 	%rd67, %rd1, %rd66;
	ld.global.f32 	%f63, [%rd67];
	add.f32 	%f64, %f154, %f63;
	ld.global.f32 	%f65, [%rd67+4];
	add.f32 	%f66, %f64, %f65;
	ld.global.f32 	%f67, [%rd67+8];
	add.f32 	%f68, %f66, %f67;
	ld.global.f32 	%f69, [%rd67+12];
	add.f32 	%f70, %f68, %f69;
	ld.global.f32 	%f71, [%rd67+16];
	add.f32 	%f72, %f70, %f71;
	ld.global.f32 	%f73, [%rd67+20];
	add.f32 	%f74, %f72, %f73;
	ld.global.f32 	%f75, [%rd67+24];
	add.f32 	%f76, %f74, %f75;
	ld.global.f32 	%f77, [%rd67+28];
	add.f32 	%f154, %f76, %f77;
	add.s64 	%rd79, %rd79, 8;
$L__BB2_13:
	setp.eq.s64 	%p8, %rd24, 0;
	@%p8 bra 	$L__BB2_19;
	and.b64  	%rd82, %rd75, 3;
	setp.lt.u64 	%p9, %rd24, 4;
	@%p9 bra 	$L__BB2_16;
	add.s64 	%rd68, %rd79, %rd6;
	shl.b64 	%rd69, %rd68, 2;
	add.s64 	%rd70, %rd1, %rd69;
	ld.global.f32 	%f79, [%rd70];
	add.f32 	%f80, %f154, %f79;
	ld.global.f32 	%f81, [%rd70+4];
	add.f32 	%f82, %f80, %f81;
	ld.global.f32 	%f83, [%rd70+8];
	add.f32 	%f84, %f82, %f83;
	ld.global.f32 	%f85, [%rd70+12];
	add.f32 	%f154, %f84, %f85;
	add.s64 	%rd79, %rd79, 4;
$L__BB2_16:
	setp.eq.s64 	%p10, %rd82, 0;
	@%p10 bra 	$L__BB2_19;
	add.s64 	%rd71, %rd79, %rd6;
	shl.b64 	%rd72, %rd71, 2;
	add.s64 	%rd83, %rd1, %rd72;
$L__BB2_18:
	.pragma "nounroll";
	ld.global.f32 	%f86, [%rd83];
	add.f32 	%f154, %f154, %f86;
	add.s64 	%rd83, %rd83, 4;
	add.s64 	%rd82, %rd82, -1;
	setp.ne.s64 	%p11, %rd82, 0;
	@%p11 bra 	$L__BB2_18;
$L__BB2_19:
	shl.b32 	%r18, %r1, 2;
	mov.u32 	%r19, shm;
	add.s32 	%r20, %r19, %r18;
	st.shared.f32 	[%r20], %f154;
	bar.sync 	0;
	setp.ne.s32 	%p12, %r1, 0;
	@%p12 bra 	$L__BB2_33;
	cvt.u32.u64 	%r21, %rd9;
	and.b64  	%rd35, %rd9, 15;
	setp.lt.u32 	%p13, %r21, 16;
	mov.f32 	%f163, 0f00000000;
	mov.b64 	%rd86, 0;
	@%p13 bra 	$L__BB2_23;
	add.s32 	%r35, %r19, 32;
	and.b64  	%rd86, %rd9, 2032;
	mov.f32 	%f163, 0f00000000;
	mov.u64 	%rd84, %rd86;
$L__BB2_22:
	.pragma "nounroll";
	ld.shared.v4.f32 	{%f90, %f91, %f92, %f93}, [%r35+-32];
	add.f32 	%f94, %f163, %f90;
	add.f32 	%f95, %f94, %f91;
	add.f32 	%f96, %f95, %f92;
	add.f32 	%f97, %f96, %f93;
	ld.shared.v4.f32 	{%f98, %f99, %f100, %f101}, [%r35+-16];
	add.f32 	%f102, %f97, %f98;
	add.f32 	%f103, %f102, %f99;
	add.f32 	%f104, %f103, %f100;
	add.f32 	%f105, %f104, %f101;
	ld.shared.v4.f32 	{%f106, %f107, %f108, %f109}, [%r35];
	add.f32 	%f110, %f105, %f106;
	add.f32 	%f111, %f110, %f107;
	add.f32 	%f112, %f111, %f108;
	add.f32 	%f113, %f112, %f109;
	ld.shared.v4.f32 	{%f114, %f115, %f116, %f117}, [%r35+16];
	add.f32 	%f118, %f113, %f114;
	add.f32 	%f119, %f118, %f115;
	add.f32 	%f120, %f119, %f116;
	add.f32 	%f163, %f120, %f117;
	add.s64 	%rd84, %rd84, -16;
	add.s32 	%r35, %r35, 64;
	setp.ne.s64 	%p14, %rd84, 0;
	@%p14 bra 	$L__BB2_22;
$L__BB2_23:
	setp.eq.s64 	%p15, %rd35, 0;
	@%p15 bra 	$L__BB2_32;
	and.b64  	%rd40, %rd9, 7;
	setp.lt.u64 	%p16, %rd35, 8;
	@%p16 bra 	$L__BB2_26;
	cvt.u32.u64 	%r24, %rd86;
	shl.b32 	%r25, %r24, 2;
	add.s32 	%r27, %r19, %r25;
	ld.shared.f32 	%f122, [%r27];
	add.f32 	%f123, %f163, %f122;
	ld.shared.f32 	%f124, [%r27+4];
	add.f32 	%f125, %f123, %f124;
	ld.shared.f32 	%f126, [%r27+8];
	add.f32 	%f127, %f125, %f126;
	ld.shared.f32 	%f128, [%r27+12];
	add.f32 	%f129, %f127, %f128;
	ld.shared.f32 	%f130, [%r27+16];
	add.f32 	%f131, %f129, %f130;
	ld.shared.f32 	%f132, [%r27+20];
	add.f32 	%f133, %f131, %f132;
	ld.shared.f32 	%f134, [%r27+24];
	add.f32 	%f135, %f133, %f134;
	ld.shared.f32 	%f136, [%r27+28];
	add.f32 	%f163, %f135, %f136;
	add.s64 	%rd86, %rd86, 8;
$L__BB2_26:
	setp.eq.s64 	%p17, %rd40, 0;
	@%p17 bra 	$L__BB2_32;
	and.b64  	%rd88, %rd9, 3;
	setp.lt.u64 	%p18, %rd40, 4;
	@%p18 bra 	$L__BB2_29;
	cvt.u32.u64 	%r28, %rd86;
	shl.b32 	%r29, %r28, 2;
	add.s32 	%r31, %r19, %r29;
	ld.shared.f32 	%f138, [%r31];
	add.f32 	%f139, %f163, %f138;
	ld.shared.f32 	%f140, [%r31+4];
	add.f32 	%f141, %f139, %f140;
	ld.shared.f32 	%f142, [%r31+8];
	add.f32 	%f143, %f141, %f142;
	ld.shared.f32 	%f144, [%r31+12];
	add.f32 	%f163, %f143, %f144;
	add.s64 	%rd86, %rd86, 4;
$L__BB2_29:
	setp.eq.s64 	%p19, %rd88, 0;
	@%p19 bra 	$L__BB2_32;
	cvt.u32.u64 	%r32, %rd86;
	shl.b32 	%r33, %r32, 2;
	add.s32 	%r36, %r19, %r33;
$L__BB2_31:
	.pragma "nounroll";
	ld.shared.f32 	%f145, [%r36];
	add.f32 	%f163, %f163, %f145;
	add.s32 	%r36, %r36, 4;
	add.s64 	%rd88, %rd88, -1;
	setp.ne.s64 	%p20, %rd88, 0;
	@%p20 bra 	$L__BB2_31;
$L__BB2_32:
	st.global.f32 	[%rd8], %f163;
$L__BB2_33:
	ret;

}
	// .globl	_Z24TwoPassInterleavedKernelPKfPfm
.visible .entry _Z24TwoPassInterleavedKernelPKfPfm(
	.param .u64 .ptr .align 1 _Z24TwoPassInterleavedKernelPKfPfm_param_0,
	.param .u64 .ptr .align 1 _Z24TwoPassInterleavedKernelPKfPfm_param_1,
	.param .u64 _Z24TwoPassInterleavedKernelPKfPfm_param_2
)
{
	.reg .pred 	%p<12>;
	.reg .b32 	%r<33>;
	.reg .b32 	%f<90>;
	.reg .b64 	%rd<34>;

	ld.param.u64 	%rd19, [_Z24TwoPassInterleavedKernelPKfPfm_param_0];
	ld.param.u64 	%rd20, [_Z24TwoPassInterleavedKernelPKfPfm_param_1];
	ld.param.u64 	%rd21, [_Z24TwoPassInterleavedKernelPKfPfm_param_2];
	mov.u32 	%r1, %ctaid.x;
	mov.u32 	%r2, %ntid.x;
	mov.u32 	%r3, %tid.x;
	mad.lo.s32 	%r30, %r1, %r2, %r3;
	cvt.s64.s32 	%rd28, %r30;
	setp.le.u64 	%p1, %rd21, %rd28;
	mov.f32 	%f80, 0f00000000;
	@%p1 bra 	$L__BB3_3;
	mov.u32 	%r13, %nctaid.x;
	mul.lo.s32 	%r5, %r13, %r2;
	cvta.to.global.u64 	%rd2, %rd19;
	mov.f32 	%f80, 0f00000000;
$L__BB3_2:
	shl.b64 	%rd22, %rd28, 2;
	add.s64 	%rd23, %rd2, %rd22;
	ld.global.f32 	%f19, [%rd23];
	add.f32 	%f80, %f80, %f19;
	add.s32 	%r30, %r30, %r5;
	cvt.s64.s32 	%rd28, %r30;
	setp.gt.u64 	%p2, %rd21, %rd28;
	@%p2 bra 	$L__BB3_2;
$L__BB3_3:
	shl.b32 	%r14, %r3, 2;
	mov.u32 	%r15, shm;
	add.s32 	%r16, %r15, %r14;
	st.shared.f32 	[%r16], %f80;
	bar.sync 	0;
	setp.ne.s32 	%p3, %r3, 0;
	@%p3 bra 	$L__BB3_17;
	cvt.u64.u32 	%rd5, %r2;
	and.b64  	%rd6, %rd5, 15;
	setp.lt.u32 	%p4, %r2, 16;
	mov.f32 	%f89, 0f00000000;
	mov.b64 	%rd31, 0;
	@%p4 bra 	$L__BB3_7;
	add.s32 	%r31, %r15, 32;
	and.b64  	%rd31, %rd5, 2032;
	mov.f32 	%f89, 0f00000000;
	mov.u64 	%rd29, %rd31;
$L__BB3_6:
	.pragma "nounroll";
	ld.shared.v4.f32 	{%f23, %f24, %f25, %f26}, [%r31+-32];
	add.f32 	%f27, %f89, %f23;
	add.f32 	%f28, %f27, %f24;
	add.f32 	%f29, %f28, %f25;
	add.f32 	%f30, %f29, %f26;
	ld.shared.v4.f32 	{%f31, %f32, %f33, %f34}, [%r31+-16];
	add.f32 	%f35, %f30, %f31;
	add.f32 	%f36, %f35, %f32;
	add.f32 	%f37, %f36, %f33;
	add.f32 	%f38, %f37, %f34;
	ld.shared.v4.f32 	{%f39, %f40, %f41, %f42}, [%r31];
	add.f32 	%f43, %f38, %f39;
	add.f32 	%f44, %f43, %f40;
	add.f32 	%f45, %f44, %f41;
	add.f32 	%f46, %f45, %f42;
	ld.shared.v4.f32 	{%f47, %f48, %f49, %f50}, [%r31+16];
	add.f32 	%f51, %f46, %f47;
	add.f32 	%f52, %f51, %f48;
	add.f32 	%f53, %f52, %f49;
	add.f32 	%f89, %f53, %f50;
	add.s64 	%rd29, %rd29, -16;
	add.s32 	%r31, %r31, 64;
	setp.ne.s64 	%p5, %rd29, 0;
	@%p5 bra 	$L__BB3_6;
$L__BB3_7:
	setp.eq.s64 	%p6, %rd6, 0;
	@%p6 bra 	$L__BB3_16;
	and.b64  	%rd11, %rd5, 7;
	setp.lt.u64 	%p7, %rd6, 8;
	@%p7 bra 	$L__BB3_10;
	cvt.u32.u64 	%r19, %rd31;
	shl.b32 	%r20, %r19, 2;
	add.s32 	%r22, %r15, %r20;
	ld.shared.f32 	%f55, [%r22];
	add.f32 	%f56, %f89, %f55;
	ld.shared.f32 	%f57, [%r22+4];
	add.f32 	%f58, %f56, %f57;
	ld.shared.f32 	%f59, [%r22+8];
	add.f32 	%f60, %f58, %f59;
	ld.shared.f32 	%f61, [%r22+12];
	add.f32 	%f62, %f60, %f61;
	ld.shared.f32 	%f63, [%r22+16];
	add.f32 	%f64, %f62, %f63;
	ld.shared.f32 	%f65, [%r22+20];
	add.f32 	%f66, %f64, %f65;
	ld.shared.f32 	%f67, [%r22+24];
	add.f32 	%f68, %f66, %f67;
	ld.shared.f32 	%f69, [%r22+28];
	add.f32 	%f89, %f68, %f69;
	add.s64 	%rd31, %rd31, 8;
$L__BB3_10:
	setp.eq.s64 	%p8, %rd11, 0;
	@%p8 bra 	$L__BB3_16;
	and.b64  	%rd33, %rd5, 3;
	setp.lt.u64 	%p9, %rd11, 4;
	@%p9 bra 	$L__BB3_13;
	cvt.u32.u64 	%r23, %rd31;
	shl.b32 	%r24, %r23, 2;
	add.s32 	%r26, %r15, %r24;
	ld.shared.f32 	%f71, [%r26];
	add.f32 	%f72, %f89, %f71;
	ld.shared.f32 	%f73, [%r26+4];
	add.f32 	%f74, %f72, %f73;
	ld.shared.f32 	%f75, [%r26+8];
	add.f32 	%f76, %f74, %f75;
	ld.shared.f32 	%f77, [%r26+12];
	add.f32 	%f89, %f76, %f77;
	add.s64 	%rd31, %rd31, 4;
$L__BB3_13:
	setp.eq.s64 	%p10, %rd33, 0;
	@%p10 bra 	$L__BB3_16;
	cvt.u32.u64 	%r27, %rd31;
	shl.b32 	%r28, %r27, 2;
	add.s32 	%r32, %r15, %r28;
$L__BB3_15:
	.pragma "nounroll";
	ld.shared.f32 	%f78, [%r32];
	add.f32 	%f89, %f89, %f78;
	add.s32 	%r32, %r32, 4;
	add.s64 	%rd33, %rd33, -1;
	setp.ne.s64 	%p11, %rd33, 0;
	@%p11 bra 	$L__BB3_15;
$L__BB3_16:
	cvta.to.global.u64 	%rd25, %rd20;
	mul.wide.u32 	%rd26, %r1, 4;
	add.s64 	%rd27, %rd25, %rd26;
	st.global.f32 	[%rd27], %f89;
$L__BB3_17:
	ret;

}
	// .globl	_Z28TwoPassSharedOptimizedKernelPKfPfm
.visible .entry _Z28TwoPassSharedOptimizedKernelPKfPfm(
	.param .u64 .ptr .align 1 _Z28TwoPassSharedOptimizedKernelPKfPfm_param_0,
	.param .u64 .ptr .align 1 _Z28TwoPassSharedOptimizedKernelPKfPfm_param_1,
	.param .u64 _Z28TwoPassSharedOptimizedKernelPKfPfm_param_2
)
{
	.reg .pred 	%p<7>;
	.reg .b32 	%r<18>;
	.reg .b32 	%f<13>;
	.reg .b64 	%rd<14>;

	ld.param.u64 	%rd5, [_Z28TwoPassSharedOptimizedKernelPKfPfm_param_0];
	ld.param.u64 	%rd6, [_Z28TwoPassSharedOptimizedKernelPKfPfm_param_1];
	ld.param.u64 	%rd7, [_Z28TwoPassSharedOptimizedKernelPKfPfm_param_2];
	mov.u32 	%r1, %ctaid.x;
	mov.u32 	%r17, %ntid.x;
	mov.u32 	%r3, %tid.x;
	mad.lo.s32 	%r16, %r1, %r17, %r3;
	cvt.s64.s32 	%rd13, %r16;
	setp.le.u64 	%p1, %rd7, %rd13;
	mov.f32 	%f12, 0f00000000;
	@%p1 bra 	$L__BB4_3;
	mov.u32 	%r11, %nctaid.x;
	mul.lo.s32 	%r5, %r11, %r17;
	cvta.to.global.u64 	%rd2, %rd5;
	mov.f32 	%f12, 0f00000000;
$L__BB4_2:
	shl.b64 	%rd8, %rd13, 2;
	add.s64 	%rd9, %rd2, %rd8;
	ld.global.f32 	%f6, [%rd9];
	add.f32 	%f12, %f12, %f6;
	add.s32 	%r16, %r16, %r5;
	cvt.s64.s32 	%rd13, %r16;
	setp.gt.u64 	%p2, %rd7, %rd13;
	@%p2 bra 	$L__BB4_2;
$L__BB4_3:
	shl.b32 	%r12, %r3, 2;
	mov.u32 	%r13, shm;
	add.s32 	%r8, %r13, %r12;
	st.shared.f32 	[%r8], %f12;
	bar.sync 	0;
	setp.lt.u32 	%p3, %r17, 2;
	@%p3 bra 	$L__BB4_7;
$L__BB4_4:
	shr.u32 	%r10, %r17, 1;
	setp.ge.u32 	%p4, %r3, %r10;
	@%p4 bra 	$L__BB4_6;
	shl.b32 	%r14, %r10, 2;
	add.s32 	%r15, %r8, %r14;
	ld.shared.f32 	%f7, [%r15];
	ld.shared.f32 	%f8, [%r8];
	add.f32 	%f9, %f7, %f8;
	st.shared.f32 	[%r8], %f9;
$L__BB4_6:
	bar.sync 	0;
	setp.gt.u32 	%p5, %r17, 3;
	mov.u32 	%r17, %r10;
	@%p5 bra 	$L__BB4_4;
$L__BB4_7:
	setp.ne.s32 	%p6, %r3, 0;
	@%p6 bra 	$L__BB4_9;
	ld.shared.f32 	%f10, [shm];
	cvta.to.global.u64 	%rd10, %rd6;
	mul.wide.u32 	%rd11, %r1, 4;
	add.s64 	%rd12, %rd10, %rd11;
	st.global.f32 	[%rd12], %f10;
$L__BB4_9:
	ret;

}


// ===== COMPILED SASS (sm_100) =====

	.target	sm_100

	.elftype	@"ET_EXEC"


//--------------------- .note.nv.tkinfo           --------------------------
	.section	.note.nv.tkinfo,"",@"SHT_NOTE"
	.sectionflags	@"SHF_NOTE_NV_TKINFO"
	.tkinfo
        /*0018*/ 	.word	0x00000002
        /*0030*/ 	.string	""
        /*0030*/ 	.string	"ptxas"
        /*0030*/ 	.string	"Cuda compilation tools, release 13.0, V13.0.88"
        /*0030*/ 	.string	"Build cuda_13.0.r13.0/compiler.36424714_0"
        /*0030*/ 	.string	"-arch sm_100 -m 64 "



//--------------------- .note.nv.cuinfo           --------------------------
	.section	.note.nv.cuinfo,"",@"SHT_NOTE"
	.sectionflags	@"SHF_NOTE_NV_CUINFO"
        /*0018*/ 	.short	0x0002
        /*001a*/ 	.short	0x0064
        /*001c*/ 	.short	0x0082
	.zero		2


//--------------------- .nv.info                  --------------------------
	.section	.nv.info,"",@"SHT_CUDA_INFO"
	.align	4


	//----- nvinfo : EIATTR_REGCOUNT
	.align		4
        /*0000*/ 	.byte	0x04, 0x2f
        /*0002*/ 	.short	(.L_1 - .L_0)
	.align		4
.L_0:
        /*0004*/ 	.word	index@(_Z12SerialKernelPKfPfm)
        /*0008*/ 	.word	0x0000001e


	//----- nvinfo : EIATTR_FRAME_SIZE
	.align		4
.L_1:
        /*000c*/ 	.byte	0x04, 0x11
        /*000e*/ 	.short	(.L_3 - .L_2)
	.align		4
.L_2:
        /*0010*/ 	.word	index@(_Z12SerialKernelPKfPfm)
        /*0014*/ 	.word	0x00000000


	//----- nvinfo : EIATTR_REGCOUNT
	.align		4
.L_3:
        /*0018*/ 	.byte	0x04, 0x2f
        /*001a*/ 	.short	(.L_5 - .L_4)
	.align		4
.L_4:
        /*001c*/ 	.word	index@(_Z12AtomicKernelPKfPfm)
        /*0020*/ 	.word	0x00000008


	//----- nvinfo : EIATTR_FRAME_SIZE
	.align		4
.L_5:
        /*0024*/ 	.byte	0x04, 0x11
        /*0026*/ 	.short	(.L_7 - .L_6)
	.align		4
.L_6:
        /*0028*/ 	.word	index@(_Z12AtomicKernelPKfPfm)
        /*002c*/ 	.word	0x00000000


	//----- nvinfo : EIATTR_REGCOUNT
	.align		4
.L_7:
        /*0030*/ 	.byte	0x04, 0x2f
        /*0032*/ 	.short	(.L_9 - .L_8)
	.align		4
.L_8:
        /*0034*/ 	.word	index@(_Z19TwoPassSimpleKernelPKfPfm)
        /*0038*/ 	.word	0x00000020


	//----- nvinfo : EIATTR_FRAME_SIZE
	.align		4
.L_9:
        /*003c*/ 	.byte	0x04, 0x11
        /*003e*/ 	.short	(.L_11 - .L_10)
	.align		4
.L_10:
        /*0040*/ 	.word	index@($__internal_0_$__cuda_sm20_div_u64)
        /*0044*/ 	.word	0x00000000


	//----- nvinfo : EIATTR_FRAME_SIZE
	.align		4
.L_11:
        /*0048*/ 	.byte	0x04, 0x11
        /*004a*/ 	.short	(.L_13 - .L_12)
	.align		4
.L_12:
        /*004c*/ 	.word	index@(_Z19TwoPassSimpleKernelPKfPfm)
        /*0050*/ 	.word	0x00000000


	//----- nvinfo : EIATTR_REGCOUNT
	.align		4
.L_13:
        /*0054*/ 	.byte	0x04, 0x2f
        /*0056*/ 	.short	(.L_15 - .L_14)
	.align		4
.L_14:
        /*0058*/ 	.word	index@(_Z24TwoPassInterleavedKernelPKfPfm)
        /*005c*/ 	.word	0x00000016


	//----- nvinfo : EIATTR_FRAME_SIZE
	.align		4
.L_15:
        /*0060*/ 	.byte	0x04, 0x11
        /*0062*/ 	.short	(.L_17 - .L_16)
	.align		4
.L_16:
        /*0064*/ 	.word	index@(_Z24TwoPassInterleavedKernelPKfPfm)
        /*0068*/ 	.word	0x00000000


	//----- nvinfo : EIATTR_REGCOUNT
	.align		4
.L_17:
        /*006c*/ 	.byte	0x04, 0x2f
        /*006e*/ 	.short	(.L_19 - .L_18)
	.align		4
.L_18:
        /*0070*/ 	.word	index@(_Z28TwoPassSharedOptimizedKernelPKfPfm)
        /*0074*/ 	.word	0x0000000e


	//----- nvinfo : EIATTR_FRAME_SIZE
	.align		4
.L_19:
        /*0078*/ 	.byte	0x04, 0x11
        /*007a*/ 	.short	(.L_21 - .L_20)
	.align		4
.L_20:
        /*007c*/ 	.word	index@(_Z28TwoPassSharedOptimizedKernelPKfPfm)
        /*0080*/ 	.word	0x00000000


	//----- nvinfo : EIATTR_MIN_STACK_SIZE
	.align		4
.L_21:
        /*0084*/ 	.byte	0x04, 0x12
        /*0086*/ 	.short	(.L_23 - .L_22)
	.align		4
.L_22:
        /*0088*/ 	.word	index@(_Z28TwoPassSharedOptimizedKernelPKfPfm)
        /*008c*/ 	.word	0x00000000


	//----- nvinfo : EIATTR_MIN_STACK_SIZE
	.align		4
.L_23:
        /*0090*/ 	.byte	0x04, 0x12
        /*0092*/ 	.short	(.L_25 - .L_24)
	.align		4
.L_24:
        /*0094*/ 	.word	index@(_Z24TwoPassInterleavedKernelPKfPfm)
        /*0098*/ 	.word	0x00000000


	//----- nvinfo : EIATTR_MIN_STACK_SIZE
	.align		4
.L_25:
        /*009c*/ 	.byte	0x04, 0x12
        /*009e*/ 	.short	(.L_27 - .L_26)
	.align		4
.L_26:
        /*00a0*/ 	.word	index@(_Z19TwoPassSimpleKernelPKfPfm)
        /*00a4*/ 	.word	0x00000000


	//----- nvinfo : EIATTR_MIN_STACK_SIZE
	.align		4
.L_27:
        /*00a8*/ 	.byte	0x04, 0x12
        /*00aa*/ 	.short	(.L_29 - .L_28)
	.align		4
.L_28:
        /*00ac*/ 	.word	index@(_Z12AtomicKernelPKfPfm)
        /*00b0*/ 	.word	0x00000000


	//----- nvinfo : EIATTR_MIN_STACK_SIZE
	.align		4
.L_29:
        /*00b4*/ 	.byte	0x04, 0x12
        /*00b6*/ 	.short	(.L_31 - .L_30)
	.align		4
.L_30:
        /*00b8*/ 	.word	index@(_Z12SerialKernelPKfPfm)
        /*00bc*/ 	.word	0x00000000
.L_31:


//--------------------- .nv.compat                --------------------------
	.section	.nv.compat,"",@"SHT_CUDA_COMPAT_INFO"
	.align	4
        /*0000*/ 	.byte	0x02, 0x09, 0x00, 0x00, 0x02, 0x02, 0x01, 0x00, 0x02, 0x05, 0x05, 0x00, 0x03, 0x07, 0x01, 0x01
        /*0010*/ 	.byte	0x02, 0x03, 0x00, 0x00, 0x02, 0x06, 0x01, 0x00, 0x04, 0x0b, 0x08, 0x00, 0x09, 0x00, 0x00, 0x00
        /*0020*/ 	.byte	0x00, 0x00, 0x00, 0x00


//--------------------- .nv.info._Z28TwoPassSharedOptimizedKernelPKfPfm --------------------------
	.section	.nv.info._Z28TwoPassSharedOptimizedKernelPKfPfm,"",@"SHT_CUDA_INFO"
	.sectionflags	@""
	.align	4


	//----- nvinfo : EIATTR_CUDA_API_VERSION
	.align		4
        /*0000*/ 	.byte	0x04, 0x37
        /*0002*/ 	.short	(.L_33 - .L_32)
.L_32:
        /*0004*/ 	.word	0x00000082


	//----- nvinfo : EIATTR_KPARAM_INFO
	.align		4
.L_33:
        /*0008*/ 	.byte	0x04, 0x17
        /*000a*/ 	.short	(.L_35 - .L_34)
.L_34:
        /*000c*/ 	.word	0x00000000
        /*0010*/ 	.short	0x0002
        /*0012*/ 	.short	0x0010
        /*0014*/ 	.byte	0x00, 0xf0, 0x21, 0x00


	//----- nvinfo : EIATTR_KPARAM_INFO
	.align		4
.L_35:
        /*0018*/ 	.byte	0x04, 0x17
        /*001a*/ 	.short	(.L_37 - .L_36)
.L_36:
        /*001c*/ 	.word	0x00000000
        /*0020*/ 	.short	0x0001
        /*0022*/ 	.short	0x0008
        /*0024*/ 	.byte	0x00, 0xf5, 0x21, 0x00


	//----- nvinfo : EIATTR_KPARAM_INFO
	.align		4
.L_37:
        /*0028*/ 	.byte	0x04, 0x17
        /*002a*/ 	.short	(.L_39 - .L_38)
.L_38:
        /*002c*/ 	.word	0x00000000
        /*0030*/ 	.short	0x0000
        /*0032*/ 	.short	0x0000
        /*0034*/ 	.byte	0x00, 0xf5, 0x21, 0x00


	//----- nvinfo : EIATTR_SPARSE_MMA_MASK
	.align		4
.L_39:
        /*0038*/ 	.byte	0x03, 0x50
        /*003a*/ 	.short	0x0000


	//----- nvinfo : EIATTR_MAXREG_COUNT
	.align		4
        /*003c*/ 	.byte	0x03, 0x1b
        /*003e*/ 	.short	0x00ff


	//----- nvinfo : EIATTR_NUM_BARRIERS
	.align		4
        /*0040*/ 	.byte	0x02, 0x4c
        /*0042*/ 	.byte	0x01
	.zero		1


	//----- nvinfo : EIATTR_MERCURY_ISA_VERSION
	.align		4
        /*0044*/ 	.byte	0x03, 0x5f
        /*0046*/ 	.short	0x0101


	//----- nvinfo : EIATTR_VRC_CTA_INIT_COUNT
	.align		4
        /*0048*/ 	.byte	0x02, 0x4a
	.zero		1
	.zero		1


	//----- nvinfo : EIATTR_EXIT_INSTR_OFFSETS
	.align		4
        /*004c*/ 	.byte	0x04, 0x1c
        /*004e*/ 	.short	(.L_41 - .L_40)


	//   ....[0]....
.L_40:
        /*0050*/ 	.word	0x00000330


	//   ....[1]....
        /*0054*/ 	.word	0x000003b0


	//----- nvinfo : EIATTR_CRS_STACK_SIZE
	.align		4
.L_41:
        /*0058*/ 	.byte	0x04, 0x1e
        /*005a*/ 	.short	(.L_43 - .L_42)
.L_42:
        /*005c*/ 	.word	0x00000000


	//----- nvinfo : EIATTR_CBANK_PARAM_SIZE
	.align		4
.L_43:
        /*0060*/ 	.byte	0x03, 0x19
        /*0062*/ 	.short	0x0018


	//----- nvinfo : EIATTR_PARAM_CBANK
	.align		4
        /*0064*/ 	.byte	0x04, 0x0a
        /*0066*/ 	.short	(.L_45 - .L_44)
	.align		4
.L_44:
        /*0068*/ 	.word	index@(.nv.constant0._Z28TwoPassSharedOptimizedKernelPKfPfm)
        /*006c*/ 	.short	0x0380
        /*006e*/ 	.short	0x0018


	//----- nvinfo : EIATTR_SW_WAR
	.align		4
.L_45:
        /*0070*/ 	.byte	0x04, 0x36
        /*0072*/ 	.short	(.L_47 - .L_46)
.L_46:
        /*0074*/ 	.word	0x00000008
.L_47:


//--------------------- .nv.info._Z24TwoPassInterleavedKernelPKfPfm --------------------------
	.section	.nv.info._Z24TwoPassInterleavedKernelPKfPfm,"",@"SHT_CUDA_INFO"
	.sectionflags	@""
	.align	4


	//----- nvinfo : EIATTR_CUDA_API_VERSION
	.align		4
        /*0000*/ 	.byte	0x04, 0x37
        /*0002*/ 	.short	(.L_49 - .L_48)
.L_48:
        /*0004*/ 	.word	0x00000082


	//----- nvinfo : EIATTR_KPARAM_INFO
	.align		4
.L_49:
        /*0008*/ 	.byte	0x04, 0x17
        /*000a*/ 	.short	(.L_51 - .L_50)
.L_50:
        /*000c*/ 	.word	0x00000000
        /*0010*/ 	.short	0x0002
        /*0012*/ 	.short	0x0010
        /*0014*/ 	.byte	0x00, 0xf0, 0x21, 0x00


	//----- nvinfo : EIATTR_KPARAM_INFO
	.align		4
.L_51:
        /*0018*/ 	.byte	0x04, 0x17
        /*001a*/ 	.short	(.L_53 - .L_52)
.L_52:
        /*001c*/ 	.word	0x00000000
        /*0020*/ 	.short	0x0001
        /*0022*/ 	.short	0x0008
        /*0024*/ 	.byte	0x00, 0xf5, 0x21, 0x00


	//----- nvinfo : EIATTR_KPARAM_INFO
	.align		4
.L_53:
        /*0028*/ 	.byte	0x04, 0x17
        /*002a*/ 	.short	(.L_55 - .L_54)
.L_54:
        /*002c*/ 	.word	0x00000000
        /*0030*/ 	.short	0x0000
        /*0032*/ 	.short	0x0000
        /*0034*/ 	.byte	0x00, 0xf5, 0x21, 0x00


	//----- nvinfo : EIATTR_SPARSE_MMA_MASK
	.align		4
.L_55:
        /*0038*/ 	.byte	0x03, 0x50
        /*003a*/ 	.short	0x0000


	//----- nvinfo : EIATTR_MAXREG_COUNT
	.align		4
        /*003c*/ 	.byte	0x03, 0x1b
        /*003e*/ 	.short	0x00ff


	//----- nvinfo : EIATTR_NUM_BARRIERS
	.align		4
        /*0040*/ 	.byte	0x02, 0x4c
        /*0042*/ 	.byte	0x01
	.zero		1


	//----- nvinfo : EIATTR_MERCURY_ISA_VERSION
	.align		4
        /*0044*/ 	.byte	0x03, 0x5f
        /*0046*/ 	.short	0x0101


	//----- nvinfo : EIATTR_VRC_CTA_INIT_COUNT
	.align		4
        /*0048*/ 	.byte	0x02, 0x4a
	.zero		1
	.zero		1


	//----- nvinfo : EIATTR_EXIT_INSTR_OFFSETS
	.align		4
        /*004c*/ 	.byte	0x04, 0x1c
        /*004e*/ 	.short	(.L_57 - .L_56)


	//   ....[0]....
.L_56:
        /*0050*/ 	.word	0x00000250


	//   ....[1]....
        /*0054*/ 	.word	0x000007b0


	//----- nvinfo : EIATTR_CRS_STACK_SIZE
	.align		4
.L_57:
        /*0058*/ 	.byte	0x04, 0x1e
        /*005a*/ 	.short	(.L_59 - .L_58)
.L_58:
        /*005c*/ 	.word	0x00000000


	//----- nvinfo : EIATTR_CBANK_PARAM_SIZE
	.align		4
.L_59:
        /*0060*/ 	.byte	0x03, 0x19
        /*0062*/ 	.short	0x0018


	//----- nvinfo : EIATTR_PARAM_CBANK
	.align		4
        /*0064*/ 	.byte	0x04, 0x0a
        /*0066*/ 	.short	(.L_61 - .L_60)
	.align		4
.L_60:
        /*0068*/ 	.word	index@(.nv.constant0._Z24TwoPassInterleavedKernelPKfPfm)
        /*006c*/ 	.short	0x0380
        /*006e*/ 	.short	0x0018


	//----- nvinfo : EIATTR_SW_WAR
	.align		4
.L_61:
        /*0070*/ 	.byte	0x04, 0x36
        /*0072*/ 	.short	(.L_63 - .L_62)
.L_62:
        /*0074*/ 	.word	0x00000008
.L_63:


//--------------------- .nv.info._Z19TwoPassSimpleKernelPKfPfm --------------------------
	.section	.nv.info._Z19TwoPassSimpleKernelPKfPfm,"",@"SHT_CUDA_INFO"
	.sectionflags	@""
	.align	4


	//----- nvinfo : EIATTR_CUDA_API_VERSION
	.align		4
        /*0000*/ 	.byte	0x04, 0x37
        /*0002*/ 	.short	(.L_65 - .L_64)
.L_64:
        /*0004*/ 	.word	0x00000082


	//----- nvinfo : EIATTR_KPARAM_INFO
	.align		4
.L_65:
        /*0008*/ 	.byte	0x04, 0x17
        /*000a*/ 	.short	(.L_67 - .L_66)
.L_66:
        /*000c*/ 	.word	0x00000000
        /*0010*/ 	.short	0x0002
        /*0012*/ 	.short	0x0010
        /*0014*/ 	.byte	0x00, 0xf0, 0x21, 0x00


	//----- nvinfo : EIATTR_KPARAM_INFO
	.align		4
.L_67:
        /*0018*/ 	.byte	0x04, 0x17
        /*001a*/ 	.short	(.L_69 - .L_68)
.L_68:
        /*001c*/ 	.word	0x00000000
        /*0020*/ 	.short	0x0001
        /*0022*/ 	.short	0x0008
        /*0024*/ 	.byte	0x00, 0xf5, 0x21, 0x00


	//----- nvinfo : EIATTR_KPARAM_INFO
	.align		4
.L_69:
        /*0028*/ 	.byte	0x04, 0x17
        /*002a*/ 	.short	(.L_71 - .L_70)
.L_70:
        /*002c*/ 	.word	0x00000000
        /*0030*/ 	.short	0x0000
        /*0032*/ 	.short	0x0000
        /*0034*/ 	.byte	0x00, 0xf5, 0x21, 0x00


	//----- nvinfo : EIATTR_SPARSE_MMA_MASK
	.align		4
.L_71:
        /*0038*/ 	.byte	0x03, 0x50
        /*003a*/ 	.short	0x0000


	//----- nvinfo : EIATTR_MAXREG_COUNT
	.align		4
        /*003c*/ 	.byte	0x03, 0x1b
        /*003e*/ 	.short	0x00ff


	//----- nvinfo : EIATTR_NUM_BARRIERS
	.align		4
        /*0040*/ 	.byte	0x02, 0x4c
        /*0042*/ 	.byte	0x01
	.zero		1


	//----- nvinfo : EIATTR_MERCURY_ISA_VERSION
	.align		4
        /*0044*/ 	.byte	0x03, 0x5f
        /*0046*/ 	.short	0x0101


	//----- nvinfo : EIATTR_VRC_CTA_INIT_COUNT
	.align		4
        /*0048*/ 	.byte	0x02, 0x4a
	.zero		1
	.zero		1


	//----- nvinfo : EIATTR_EXIT_INSTR_OFFSETS
	.align		4
        /*004c*/ 	.byte	0x04, 0x1c
        /*004e*/ 	.short	(.L_73 - .L_72)


	//   ....[0]....
.L_72:
        /*0050*/ 	.word	0x00000e30


	//   ....[1]....
        /*0054*/ 	.word	0x00001370


	//----- nvinfo : EIATTR_CRS_STACK_SIZE
	.align		4
.L_73:
        /*0058*/ 	.byte	0x04, 0x1e
        /*005a*/ 	.short	(.L_75 - .L_74)
.L_74:
        /*005c*/ 	.word	0x00000000


	//----- nvinfo : EIATTR_CBANK_PARAM_SIZE
	.align		4
.L_75:
        /*0060*/ 	.byte	0x03, 0x19
        /*0062*/ 	.short	0x0018


	//----- nvinfo : EIATTR_PARAM_CBANK
	.align		4
        /*0064*/ 	.byte	0x04, 0x0a
        /*0066*/ 	.short	(.L_77 - .L_76)
	.align		4
.L_76:
        /*0068*/ 	.word	index@(.nv.constant0._Z19TwoPassSimpleKernelPKfPfm)
        /*006c*/ 	.short	0x0380
        /*006e*/ 	.short	0x0018


	//----- nvinfo : EIATTR_SW_WAR
	.align		4
.L_77:
        /*0070*/ 	.byte	0x04, 0x36
        /*0072*/ 	.short	(.L_79 - .L_78)
.L_78:
        /*0074*/ 	.word	0x00000008
.L_79:


//--------------------- .nv.info._Z12AtomicKernelPKfPfm --------------------------
	.section	.nv.info._Z12AtomicKernelPKfPfm,"",@"SHT_CUDA_INFO"
	.sectionflags	@""
	.align	4


	//----- nvinfo : EIATTR_CUDA_API_VERSION
	.align		4
        /*0000*/ 	.byte	0x04, 0x37
        /*0002*/ 	.short	(.L_81 - .L_80)
.L_80:
        /*0004*/ 	.word	0x00000082


	//----- nvinfo : EIATTR_KPARAM_INFO
	.align		4
.L_81:
        /*0008*/ 	.byte	0x04, 0x17
        /*000a*/ 	.short	(.L_83 - .L_82)
.L_82:
        /*000c*/ 	.word	0x00000000
        /*0010*/ 	.short	0x0002
        /*0012*/ 	.short	0x0010
        /*0014*/ 	.byte	0x00, 0xf0, 0x21, 0x00


	//----- nvinfo : EIATTR_KPARAM_INFO
	.align		4
.L_83:
        /*0018*/ 	.byte	0x04, 0x17
        /*001a*/ 	.short	(.L_85 - .L_84)
.L_84:
        /*001c*/ 	.word	0x00000000
        /*0020*/ 	.short	0x0001
        /*0022*/ 	.short	0x0008
        /*0024*/ 	.byte	0x00, 0xf5, 0x21, 0x00


	//----- nvinfo : EIATTR_KPARAM_INFO
	.align		4
.L_85:
        /*0028*/ 	.byte	0x04, 0x17
        /*002a*/ 	.short	(.L_87 - .L_86)
.L_86:
        /*002c*/ 	.word	0x00000000
        /*0030*/ 	.short	0x0000
        /*0032*/ 	.short	0x0000
        /*0034*/ 	.byte	0x00, 0xf5, 0x21, 0x00


	//----- nvinfo : EIATTR_SPARSE_MMA_MASK
	.align		4
.L_87:
        /*0038*/ 	.byte	0x03, 0x50
        /*003a*/ 	.short	0x0000


	//----- nvinfo : EIATTR_MAXREG_COUNT
	.align		4
        /*003c*/ 	.byte	0x03, 0x1b
        /*003e*/ 	.short	0x00ff


	//----- nvinfo : EIATTR_MERCURY_ISA_VERSION
	.align		4
        /*0040*/ 	.byte	0x03, 0x5f
        /*0042*/ 	.short	0x0101


	//----- nvinfo : EIATTR_VRC_CTA_INIT_COUNT
	.align		4
        /*0044*/ 	.byte	0x02, 0x4a
	.zero		1
	.zero		1


	//----- nvinfo : EIATTR_EXIT_INSTR_OFFSETS
	.align		4
        /*0048*/ 	.byte	0x04, 0x1c
        /*004a*/ 	.short	(.L_89 - .L_88)


	//   ....[0]....
.L_88:
        /*004c*/ 	.word	0x000000b0


	//----- nvinfo : EIATTR_CBANK_PARAM_SIZE
	.align		4
.L_89:
        /*0050*/ 	.byte	0x03, 0x19
        /*0052*/ 	.short	0x0018


	//----- nvinfo : EIATTR_PARAM_CBANK
	.align		4
        /*0054*/ 	.byte	0x04, 0x0a
        /*0056*/ 	.short	(.L_91 - .L_90)
	.align		4
.L_90:
        /*0058*/ 	.word	index@(.nv.constant0._Z12AtomicKernelPKfPfm)
        /*005c*/ 	.short	0x0380
        /*005e*/ 	.short	0x0018


	//----- nvinfo : EIATTR_SW_WAR
	.align		4
.L_91:
        /*0060*/ 	.byte	0x04, 0x36
        /*0062*/ 	.short	(.L_93 - .L_92)
.L_92:
        /*0064*/ 	.word	0x00000008
.L_93:


//--------------------- .nv.info._Z12SerialKernelPKfPfm --------------------------
	.section	.nv.info._Z12SerialKernelPKfPfm,"",@"SHT_CUDA_INFO"
	.sectionflags	@""
	.align	4


	//----- nvinfo : EIATTR_CUDA_API_VERSION
	.align		4
        /*0000*/ 	.byte	0x04, 0x37
        /*0002*/ 	.short	(.L_95 - .L_94)
.L_94:
        /*0004*/ 	.word	0x00000082


	//----- nvinfo : EIATTR_KPARAM_INFO
	.align		4
.L_95:
        /*0008*/ 	.byte	0x04, 0x17
        /*000a*/ 	.short	(.L_97 - .L_96)
.L_96:
        /*000c*/ 	.word	0x00000000
        /*0010*/ 	.short	0x0002
        /*0012*/ 	.short	0x0010
        /*0014*/ 	.byte	0x00, 0xf0, 0x21, 0x00


	//----- nvinfo : EIATTR_KPARAM_INFO
	.align		4
.L_97:
        /*0018*/ 	.byte	0x04, 0x17
        /*001a*/ 	.short	(.L_99 - .L_98)
.L_98:
        /*001c*/ 	.word	0x00000000
        /*0020*/ 	.short	0x0001
        /*0022*/ 	.short	0x0008
        /*0024*/ 	.byte	0x00, 0xf5, 0x21, 0x00


	//----- nvinfo : EIATTR_KPARAM_INFO
	.align		4
.L_99:
        /*0028*/ 	.byte	0x04, 0x17
        /*002a*/ 	.short	(.L_101 - .L_100)
.L_100:
        /*002c*/ 	.word	0x00000000
        /*0030*/ 	.short	0x0000
        /*0032*/ 	.short	0x0000
        /*0034*/ 	.byte	0x00, 0xf5, 0x21, 0x00


	//----- nvinfo : EIATTR_SPARSE_MMA_MASK
	.align		4
.L_101:
        /*0038*/ 	.byte	0x03, 0x50
        /*003a*/ 	.short	0x0000


	//----- nvinfo : EIATTR_MAXREG_COUNT
	.align		4
        /*003c*/ 	.byte	0x03, 0x1b
        /*003e*/ 	.short	0x00ff


	//----- nvinfo : EIATTR_MERCURY_ISA_VERSION
	.align		4
        /*0040*/ 	.byte	0x03, 0x5f
        /*0042*/ 	.short	0x0101


	//----- nvinfo : EIATTR_VRC_CTA_INIT_COUNT
	.align		4
        /*0044*/ 	.byte	0x02, 0x4a
	.zero		1
	.zero		1


	//----- nvinfo : EIATTR_EXIT_INSTR_OFFSETS
	.align		4
        /*0048*/ 	.byte	0x04, 0x1c
        /*004a*/ 	.short	(.L_103 - .L_102)


	//   ....[0]....
.L_102:
        /*004c*/ 	.word	0x00000810


	//----- nvinfo : EIATTR_CBANK_PARAM_SIZE
	.align		4
.L_103:
        /*0050*/ 	.byte	0x03, 0x19
        /*0052*/ 	.short	0x0018


	//----- nvinfo : EIATTR_PARAM_CBANK
	.align		4
        /*0054*/ 	.byte	0x04, 0x0a
        /*0056*/ 	.short	(.L_105 - .L_104)
	.align		4
.L_104:
        /*0058*/ 	.word	index@(.nv.constant0._Z12SerialKernelPKfPfm)
        /*005c*/ 	.short	0x0380
        /*005e*/ 	.short	0x0018


	//----- nvinfo : EIATTR_SW_WAR
	.align		4
.L_105:
        /*0060*/ 	.byte	0x04, 0x36
        /*0062*/ 	.short	(.L_107 - .L_106)
.L_106:
        /*0064*/ 	.word	0x00000008
.L_107:


//--------------------- .nv.callgraph             --------------------------
	.section	.nv.callgraph,"",@"SHT_CUDA_CALLGRAPH"
	.align	4
	.sectionentsize	8
	.align		4
        /*0000*/ 	.word	0x00000000
	.align		4
        /*0004*/ 	.word	0xffffffff
	.align		4
        /*0008*/ 	.word	0x00000000
	.align		4
        /*000c*/ 	.word	0xfffffffe
	.align		4
        /*0010*/ 	.word	0x00000000
	.align		4
        /*0014*/ 	.word	0xfffffffd
	.align		4
        /*0018*/ 	.word	0x00000000
	.align		4
        /*001c*/ 	.word	0xfffffffc


//--------------------- .text._Z28TwoPassSharedOptimizedKernelPKfPfm --------------------------
	.section	.text._Z28TwoPassSharedOptimizedKernelPKfPfm,"ax",@progbits
	.align	128
        .global         _Z28TwoPassSharedOptimizedKernelPKfPfm
        .type           _Z28TwoPassSharedOptimizedKernelPKfPfm,@function
        .size           _Z28TwoPassSharedOptimizedKernelPKfPfm,(.L_x_41 - _Z28TwoPassSharedOptimizedKernelPKfPfm)
        .other          _Z28TwoPassSharedOptimizedKernelPKfPfm,@"STO_CUDA_ENTRY STV_DEFAULT"
_Z28TwoPassSharedOptimizedKernelPKfPfm:
.text._Z28TwoPassSharedOptimizedKernelPKfPfm:
[----:B------:R-:W-:Y:S01]  /*0000*/  LDC R1, c[0x0][0x37c] ;  /* 0x0000df00ff017b82 */ /* 0x000fe20000000800 */
[----:B------:R-:W0:Y:S01]  /*0010*/  S2R R7, SR_CTAID.X ;  /* 0x0000000000077919 */ /* 0x000e220000002500 */
[----:B------:R-:W1:Y:S01]  /*0020*/  LDCU UR4, c[0x0][0x360] ;  /* 0x00006c00ff0477ac */ /* 0x000e620008000800 */
[----:B------:R-:W-:Y:S01]  /*0030*/  BSSY.RECONVERGENT B0, `(.L_x_0) ;  /* 0x000001b000007945 */ /* 0x000fe20003800200 */
[----:B------:R-:W-:Y:S01]  /*0040*/  IMAD.MOV.U32 R5, RZ, RZ, RZ ;  /* 0x000000ffff057224 */ /* 0x000fe200078e00ff */
[----:B------:R-:W0:Y:S01]  /*0050*/  S2R R6, SR_TID.X ;  /* 0x0000000000067919 */ /* 0x000e220000002100 */
[----:B------:R-:W2:Y:S01]  /*0060*/  LDCU.64 UR8, c[0x0][0x390] ;  /* 0x00007200ff0877ac */ /* 0x000ea20008000a00 */
[----:B------:R-:W3:Y:S01]  /*0070*/  LDCU.64 UR6, c[0x0][0x358] ;  /* 0x00006b00ff0677ac */ /* 0x000ee20008000a00 */
[----:B------:R-:W4:Y:S01]  /*0080*/  LDCU.64 UR10, c[0x0][0x380] ;  /* 0x00007000ff0a77ac */ /* 0x000f220008000a00 */
[----:B-1----:R-:W-:Y:S02]  /*0090*/  IMAD.U32 R4, RZ, RZ, UR4 ;  /* 0x00000004ff047e24 */ /* 0x002fe4000f8e00ff */
[----:B0-----:R-:W-:-:S05]  /*00a0*/  IMAD R0, R7, UR4, R6 ;  /* 0x0000000407007c24 */ /* 0x001fca000f8e0206 */
[----:B--2---:R-:W-:Y:S02]  /*00b0*/  ISETP.GE.U32.AND P0, PT, R0, UR8, PT ;  /* 0x0000000800007c0c */ /* 0x004fe4000bf06070 */
[----:B------:R-:W-:-:S04]  /*00c0*/  SHF.R.S32.HI R2, RZ, 0x1f, R0 ;  /* 0x0000001fff027819 */ /* 0x000fc80000011400 */
[----:B------:R-:W-:-:S13]  /*00d0*/  ISETP.GE.U32.AND.EX P0, PT, R2, UR9, PT, P0 ;  /* 0x0000000902007c0c */ /* 0x000fda000bf06100 */
[----:B---34-:R-:W-:Y:S05]  /*00e0*/  @P0 BRA `(.L_x_1) ;  /* 0x00000000003c0947 */ /* 0x018fea0003800000 */
[----:B------:R-:W0:Y:S01]  /*00f0*/  LDCU UR4, c[0x0][0x370] ;  /* 0x00006e00ff0477ac */ /* 0x000e220008000800 */
[----:B------:R-:W-:Y:S02]  /*0100*/  IMAD.MOV.U32 R9, RZ, RZ, R2 ;  /* 0x000000ffff097224 */ /* 0x000fe400078e0002 */
[----:B------:R-:W-:Y:S02]  /*0110*/  IMAD.MOV.U32 R8, RZ, RZ, R0 ;  /* 0x000000ffff087224 */ /* 0x000fe400078e0000 */
[----:B------:R-:W-:Y:S02]  /*0120*/  IMAD.MOV.U32 R5, RZ, RZ, RZ ;  /* 0x000000ffff057224 */ /* 0x000fe400078e00ff */
[----:B0-----:R-:W-:-:S07]  /*0130*/  IMAD R11, R4, UR4, RZ ;  /* 0x00000004040b7c24 */ /* 0x001fce000f8e02ff */
.L_x_2:
[----:B------:R-:W-:-:S04]  /*0140*/  LEA R2, P0, R8, UR10, 0x2 ;  /* 0x0000000a08027c11 */ /* 0x000fc8000f8010ff */
[----:B------:R-:W-:-:S05]  /*0150*/  LEA.HI.X R3, R8, UR11, R9, 0x2, P0 ;  /* 0x0000000b08037c11 */ /* 0x000fca00080f1409 */
[----:B------:R-:W2:Y:S01]  /*0160*/  LDG.E R2, desc[UR6][R2.64] ;  /* 0x0000000602027981 */ /* 0x000ea2000c1e1900 */
[----:B------:R-:W-:-:S04]  /*0170*/  IMAD.IADD R8, R11, 0x1, R0 ;  /* 0x000000010b087824 */ /* 0x000fc800078e0200 */
[--C-:B------:R-:W-:Y:S01]  /*0180*/  IMAD.MOV.U32 R0, RZ, RZ, R8.reuse ;  /* 0x000000ffff007224 */ /* 0x100fe200078e0008 */
[----:B------:R-:W-:Y:S02]  /*0190*/  ISETP.GE.U32.AND P0, PT, R8, UR8, PT ;  /* 0x0000000808007c0c */ /* 0x000fe4000bf06070 */
[----:B------:R-:W-:-:S04]  /*01a0*/  SHF.R.S32.HI R9, RZ, 0x1f, R8 ;  /* 0x0000001fff097819 */ /* 0x000fc80000011408 */
[----:B------:R-:W-:Y:S01]  /*01b0*/  ISETP.GE.U32.AND.EX P0, PT, R9, UR9, PT, P0 ;  /* 0x0000000909007c0c */ /* 0x000fe2000bf06100 */
[----:B--2---:R-:W-:-:S12]  /*01c0*/  FADD R5, R2, R5 ;  /* 0x0000000502057221 */ /* 0x004fd80000000000 */
[----:B------:R-:W-:Y:S05]  /*01d0*/  @!P0 BRA `(.L_x_2) ;  /* 0xfffffffc00d88947 */ /* 0x000fea000383ffff */
.L_x_1:
[----:B------:R-:W-:Y:S05]  /*01e0*/  BSYNC.RECONVERGENT B0 ;  /* 0x0000000000007941 */ /* 0x000fea0003800200 */
.L_x_0:
[----:B------:R-:W0:Y:S01]  /*01f0*/  S2UR UR5, SR_CgaCtaId ;  /* 0x00000000000579c3 */ /* 0x000e220000008800 */
[----:B------:R-:W-:Y:S01]  /*0200*/  UMOV UR4, 0x400 ;  /* 0x0000040000047882 */ /* 0x000fe20000000000 */
[----:B------:R-:W-:Y:S02]  /*0210*/  ISETP.GE.U32.AND P1, PT, R4, 0x2, PT ;  /* 0x000000020400780c */ /* 0x000fe40003f26070 */
[----:B------:R-:W-:Y:S01]  /*0220*/  ISETP.NE.AND P0, PT, R6, RZ, PT ;  /* 0x000000ff0600720c */ /* 0x000fe20003f05270 */
[----:B0-----:R-:W-:-:S06]  /*0230*/  ULEA UR4, UR5, UR4, 0x18 ;  /* 0x0000000405047291 */ /* 0x001fcc000f8ec0ff */
[----:B------:R-:W-:-:S05]  /*0240*/  LEA R0, R6, UR4, 0x2 ;  /* 0x0000000406007c11 */ /* 0x000fca000f8e10ff */
[----:B------:R0:W-:Y:S01]  /*0250*/  STS [R0], R5 ;  /* 0x0000000500007388 */ /* 0x0001e20000000800 */
[----:B------:R-:W-:Y:S06]  /*0260*/  BAR.SYNC.DEFER_BLOCKING 0x0 ;  /* 0x0000000000007b1d */ /* 0x000fec0000010000 */
[----:B------:R-:W-:Y:S05]  /*0270*/  @!P1 BRA `(.L_x_3) ;  /* 0x00000000002c9947 */ /* 0x000fea0003800000 */
.L_x_4:
[----:B0-----:R-:W-:-:S04]  /*0280*/  SHF.R.U32.HI R5, RZ, 0x1, R4 ;  /* 0x00000001ff057819 */ /* 0x001fc80000011604 */
[----:B------:R-:W-:-:S13]  /*0290*/  ISETP.GE.U32.AND P1, PT, R6, R5, PT ;  /* 0x000000050600720c */ /* 0x000fda0003f26070 */
[----:B------:R-:W-:Y:S01]  /*02a0*/  @!P1 IMAD R2, R5, 0x4, R0 ;  /* 0x0000000405029824 */ /* 0x000fe200078e0200 */
[----:B------:R-:W-:Y:S05]  /*02b0*/  @!P1 LDS R3, [R0] ;  /* 0x0000000000039984 */ /* 0x000fea0000000800 */
[----:B------:R-:W0:Y:S02]  /*02c0*/  @!P1 LDS R2, [R2] ;  /* 0x0000000002029984 */ /* 0x000e240000000800 */
[----:B0-----:R-:W-:-:S05]  /*02d0*/  @!P1 FADD R3, R2, R3 ;  /* 0x0000000302039221 */ /* 0x001fca0000000000 */
[----:B------:R1:W-:Y:S01]  /*02e0*/  @!P1 STS [R0], R3 ;  /* 0x0000000300009388 */ /* 0x0003e20000000800 */
[----:B------:R-:W-:Y:S01]  /*02f0*/  BAR.SYNC.DEFER_BLOCKING 0x0 ;  /* 0x0000000000007b1d */ /* 0x000fe20000010000 */
[----:B------:R-:W-:Y:S01]  /*0300*/  ISETP.GT.U32.AND P1, PT, R4, 0x3, PT ;  /* 0x000000030400780c */ /* 0x000fe20003f24070 */
[----:B------:R-:W-:-:S12]  /*0310*/  IMAD.MOV.U32 R4, RZ, RZ, R5 ;  /* 0x000000ffff047224 */ /* 0x000fd800078e0005 */
[----:B-1----:R-:W-:Y:S05]  /*0320*/  @P1 BRA `(.L_x_4) ;  /* 0xfffffffc00d41947 */ /* 0x002fea000383ffff */
.L_x_3:
[----:B------:R-:W-:Y:S05]  /*0330*/  @P0 EXIT ;  /* 0x000000000000094d */ /* 0x000fea0003800000 */
[----:B------:R-:W1:Y:S01]  /*0340*/  S2UR UR5, SR_CgaCtaId ;  /* 0x00000000000579c3 */ /* 0x000e620000008800 */
[----:B------:R-:W-:-:S07]  /*0350*/  UMOV UR4, 0x400 ;  /* 0x0000040000047882 */ /* 0x000fce0000000000 */
[----:B------:R-:W2:Y:S01]  /*0360*/  LDC.64 R2, c[0x0][0x388] ;  /* 0x0000e200ff027b82 */ /* 0x000ea20000000a00 */
[----:B-1----:R-:W-:Y:S01]  /*0370*/  ULEA UR4, UR5, UR4, 0x18 ;  /* 0x0000000405047291 */ /* 0x002fe2000f8ec0ff */
[----:B--2---:R-:W-:-:S08]  /*0380*/  IMAD.WIDE.U32 R2, R7, 0x4, R2 ;  /* 0x0000000407027825 */ /* 0x004fd000078e0002 */
[----:B0-----:R-:W0:Y:S04]  /*0390*/  LDS R5, [UR4] ;  /* 0x00000004ff057984 */ /* 0x001e280008000800 */
[----:B0-----:R-:W-:Y:S01]  /*03a0*/  STG.E desc[UR6][R2.64], R5 ;  /* 0x0000000502007986 */ /* 0x001fe2000c101906 */
[----:B------:R-:W-:Y:S05]  /*03b0*/  EXIT ;  /* 0x000000000000794d */ /* 0x000fea0003800000 */
.L_x_5:
[----:B------:R-:W-:-:S00]  /*03c0*/  BRA `(.L_x_5) ;  /* 0xfffffffc00fc7947 */ /* 0x000fc0000383ffff */
[----:B------:R-:W-:-:S00]  /*03d0*/  NOP ;  /* 0x0000000000007918 */ /* 0x000fc00000000000 */
        /* <DEDUP_REMOVED lines=10> */
.L_x_41:


//--------------------- .text._Z24TwoPassInterleavedKernelPKfPfm --------------------------
	.section	.text._Z24TwoPassInterleavedKernelPKfPfm,"ax",@progbits
	.align	128
        .global         _Z24TwoPassInterleavedKernelPKfPfm
        .type           _Z24TwoPassInterleavedKernelPKfPfm,@function
        .size           _Z24TwoPassInterleavedKernelPKfPfm,(.L_x_42 - _Z24TwoPassInterleavedKernelPKfPfm)
        .other          _Z24TwoPassInterleavedKernelPKfPfm,@"STO_CUDA_ENTRY STV_DEFAULT"
_Z24TwoPassInterleavedKernelPKfPfm:
.text._Z24TwoPassInterleavedKernelPKfPfm:
[----:B------:R-:W-:Y:S01]  /*0000*/  LDC R1, c[0x0][0x37c] ;  /* 0x0000df00ff017b82 */ /* 0x000fe20000000800 */
[----:B------:R-:W0:Y:S01]  /*0010*/  S2R R0, SR_CTAID.X ;  /* 0x0000000000007919 */ /* 0x000e220000002500 */
[----:B------:R-:W0:Y:S01]  /*0020*/  LDCU UR9, c[0x0][0x360] ;  /* 0x00006c00ff0977ac */ /* 0x000e220008000800 */
[----:B------:R-:W-:Y:S01]  /*0030*/  BSSY.RECONVERGENT B0, `(.L_x_6) ;  /* 0x000001a000007945 */ /* 0x000fe20003800200 */
[----:B------:R-:W-:Y:S01]  /*0040*/  HFMA2 R5, -RZ, RZ, 0, 0 ;  /* 0x00000000ff057431 */ /* 0x000fe200000001ff */
[----:B------:R-:W0:Y:S01]  /*0050*/  S2R R9, SR_TID.X ;  /* 0x0000000000097919 */ /* 0x000e220000002100 */
[----:B------:R-:W1:Y:S01]  /*0060*/  LDCU.64 UR12, c[0x0][0x390] ;  /* 0x00007200ff0c77ac */ /* 0x000e620008000a00 */
[----:B------:R-:W2:Y:S01]  /*0070*/  LDCU.64 UR10, c[0x0][0x358] ;  /* 0x00006b00ff0a77ac */ /* 0x000ea20008000a00 */
[----:B------:R-:W3:Y:S01]  /*0080*/  LDCU.64 UR14, c[0x0][0x380] ;  /* 0x00007000ff0e77ac */ /* 0x000ee20008000a00 */
[----:B0-----:R-:W-:-:S05]  /*0090*/  IMAD R2, R0, UR9, R9 ;  /* 0x0000000900027c24 */ /* 0x001fca000f8e0209 */
[----:B-1----:R-:W-:Y:S02]  /*00a0*/  ISETP.GE.U32.AND P0, PT, R2, UR12, PT ;  /* 0x0000000c02007c0c */ /* 0x002fe4000bf06070 */
[----:B------:R-:W-:-:S04]  /*00b0*/  SHF.R.S32.HI R3, RZ, 0x1f, R2 ;  /* 0x0000001fff037819 */ /* 0x000fc80000011402 */
[----:B------:R-:W-:-:S13]  /*00c0*/  ISETP.GE.U32.AND.EX P0, PT, R3, UR13, PT, P0 ;  /* 0x0000000d03007c0c */ /* 0x000fda000bf06100 */
[----:B--23--:R-:W-:Y:S05]  /*00d0*/  @P0 BRA `(.L_x_7) ;  /* 0x00000000003c0947 */ /* 0x00cfea0003800000 */
[----:B------:R-:W0:Y:S01]  /*00e0*/  LDC R7, c[0x0][0x370] ;  /* 0x0000dc00ff077b82 */ /* 0x000e220000000800 */
[-C--:B------:R-:W-:Y:S02]  /*00f0*/  MOV R4, R2.reuse ;  /* 0x0000000200047202 */ /* 0x080fe40000000f00 */
[----:B------:R-:W-:Y:S02]  /*0100*/  MOV R6, R2 ;  /* 0x0000000200067202 */ /* 0x000fe40000000f00 */
[----:B------:R-:W-:Y:S01]  /*0110*/  MOV R5, RZ ;  /* 0x000000ff00057202 */ /* 0x000fe20000000f00 */
[----:B0-----:R-:W-:-:S07]  /*0120*/  IMAD R7, R7, UR9, RZ ;  /* 0x0000000907077c24 */ /* 0x001fce000f8e02ff */
.L_x_8:
[----:B------:R-:W-:-:S04]  /*0130*/  LEA R2, P0, R6, UR14, 0x2 ;  /* 0x0000000e06027c11 */ /* 0x000fc8000f8010ff */
[----:B------:R-:W-:-:S05]  /*0140*/  LEA.HI.X R3, R6, UR15, R3, 0x2, P0 ;  /* 0x0000000f06037c11 */ /* 0x000fca00080f1403 */
[----:B------:R0:W2:Y:S01]  /*0150*/  LDG.E R2, desc[UR10][R2.64] ;  /* 0x0000000a02027981 */ /* 0x0000a2000c1e1900 */
[----:B------:R-:W-:-:S04]  /*0160*/  IADD3 R6, PT, PT, R7, R4, RZ ;  /* 0x0000000407067210 */ /* 0x000fc80007ffe0ff */
[----:B------:R-:W-:Y:S02]  /*0170*/  ISETP.GE.U32.AND P0, PT, R6, UR12, PT ;  /* 0x0000000c06007c0c */ /* 0x000fe4000bf06070 */
[----:B------:R-:W-:Y:S02]  /*0180*/  MOV R4, R6 ;  /* 0x0000000600047202 */ /* 0x000fe40000000f00 */
[----:B0-----:R-:W-:-:S04]  /*0190*/  SHF.R.S32.HI R3, RZ, 0x1f, R6 ;  /* 0x0000001fff037819 */ /* 0x001fc80000011406 */
[----:B------:R-:W-:Y:S01]  /*01a0*/  ISETP.GE.U32.AND.EX P0, PT, R3, UR13, PT, P0 ;  /* 0x0000000d03007c0c */ /* 0x000fe2000bf06100 */
[----:B--2---:R-:W-:-:S12]  /*01b0*/  FADD R5, R2, R5 ;  /* 0x0000000502057221 */ /* 0x004fd80000000000 */
[----:B------:R-:W-:Y:S05]  /*01c0*/  @!P0 BRA `(.L_x_8) ;  /* 0xfffffffc00d88947 */ /* 0x000fea000383ffff */
.L_x_7:
[----:B------:R-:W-:Y:S05]  /*01d0*/  BSYNC.RECONVERGENT B0 ;  /* 0x0000000000007941 */ /* 0x000fea0003800200 */
.L_x_6:
[----:B------:R-:W0:Y:S01]  /*01e0*/  S2UR UR6, SR_CgaCtaId ;  /* 0x00000000000679c3 */ /* 0x000e220000008800 */
[----:B------:R-:W-:Y:S01]  /*01f0*/  UMOV UR4, 0x400 ;  /* 0x0000040000047882 */ /* 0x000fe20000000000 */
[----:B------:R-:W-:Y:S01]  /*0200*/  ISETP.NE.AND P0, PT, R9, RZ, PT ;  /* 0x000000ff0900720c */ /* 0x000fe20003f05270 */
[----:B0-----:R-:W-:-:S06]  /*0210*/  ULEA UR6, UR6, UR4, 0x18 ;  /* 0x0000000406067291 */ /* 0x001fcc000f8ec0ff */
[----:B------:R-:W-:-:S05]  /*0220*/  LEA R2, R9, UR6, 0x2 ;  /* 0x0000000609027c11 */ /* 0x000fca000f8e10ff */
[----:B------:R0:W-:Y:S01]  /*0230*/  STS [R2], R5 ;  /* 0x0000000502007388 */ /* 0x0001e20000000800 */
[----:B------:R-:W-:Y:S06]  /*0240*/  BAR.SYNC.DEFER_BLOCKING 0x0 ;  /* 0x0000000000007b1d */ /* 0x000fec0000010000 */
[----:B------:R-:W-:Y:S05]  /*0250*/  @P0 EXIT ;  /* 0x000000000000094d */ /* 0x000fea0003800000 */
[----:B------:R-:W-:Y:S01]  /*0260*/  UISETP.GE.U32.AND UP0, UPT, UR9, 0x10, UPT ;  /* 0x000000100900788c */ /* 0x000fe2000bf06070 */
[----:B------:R-:W-:Y:S01]  /*0270*/  HFMA2 R19, -RZ, RZ, 0, 0 ;  /* 0x00000000ff137431 */ /* 0x000fe200000001ff */
[----:B------:R-:W-:Y:S01]  /*0280*/  ULOP3.LUT UR12, UR9, 0xf, URZ, 0xc0, !UPT ;  /* 0x0000000f090c7892 */ /* 0x000fe2000f8ec0ff */
[----:B------:R-:W-:-:S06]  /*0290*/  UMOV UR5, URZ ;  /* 0x000000ff00057c82 */ /* 0x000fcc0008000000 */
[----:B------:R-:W-:Y:S05]  /*02a0*/  BRA.U !UP0, `(.L_x_9) ;  /* 0x00000001087c7547 */ /* 0x000fea000b800000 */
[----:B------:R-:W-:Y:S01]  /*02b0*/  ULOP3.LUT UR5, UR9, 0x7f0, URZ, 0xc0, !UPT ;  /* 0x000007f009057892 */ /* 0x000fe2000f8ec0ff */
[----:B------:R-:W-:Y:S01]  /*02c0*/  MOV R19, RZ ;  /* 0x000000ff00137202 */ /* 0x000fe20000000f00 */
[----:B------:R-:W-:Y:S01]  /*02d0*/  UIADD3 UR8, UPT, UPT, UR6, 0x20, URZ ;  /* 0x0000002006087890 */ /* 0x000fe2000fffe0ff */
[----:B------:R-:W-:-:S04]  /*02e0*/  UMOV UR4, URZ ;  /* 0x000000ff00047c82 */ /* 0x000fc80008000000 */
[----:B------:R-:W-:-:S07]  /*02f0*/  UMOV UR7, UR5 ;  /* 0x0000000500077c82 */ /* 0x000fce0008000000 */
.L_x_10:
[----:B------:R-:W1:Y:S01]  /*0300*/  LDS.128 R12, [UR8+-0x20] ;  /* 0xffffe008ff0c7984 */ /* 0x000e620008000c00 */
[----:B------:R-:W-:-:S03]  /*0310*/  UIADD3 UR7, UP0, UPT, UR7, -0x10, URZ ;  /* 0xfffffff007077890 */ /* 0x000fc6000ff1e0ff */
[----:B------:R-:W2:Y:S01]  /*0320*/  LDS.128 R8, [UR8+-0x10] ;  /* 0xfffff008ff087984 */ /* 0x000ea20008000c00 */
[----:B------:R-:W-:Y:S02]  /*0330*/  UIADD3.X UR4, UPT, UPT, UR4, -0x1, URZ, UP0, !UPT ;  /* 0xffffffff04047890 */ /* 0x000fe400087fe4ff */
[----:B------:R-:W-:Y:S01]  /*0340*/  UISETP.NE.U32.AND UP0, UPT, UR7, URZ, UPT ;  /* 0x000000ff0700728c */ /* 0x000fe2000bf05070 */
[----:B0-----:R-:W0:Y:S03]  /*0350*/  LDS.128 R4, [UR8] ;  /* 0x00000008ff047984 */ /* 0x001e260008000c00 */
[----:B------:R-:W-:Y:S01]  /*0360*/  UISETP.NE.AND.EX UP0, UPT, UR4, URZ, UPT, UP0 ;  /* 0x000000ff0400728c */ /* 0x000fe2000bf05300 */
[----:B-1----:R-:W-:Y:S02]  /*0370*/  FADD R12, R12, R19 ;  /* 0x000000130c0c7221 */ /* 0x002fe40000000000 */
[----:B------:R-:W1:Y:S01]  /*0380*/  LDS.128 R16, [UR8+0x10] ;  /* 0x00001008ff107984 */ /* 0x000e620008000c00 */
[----:B------:R-:W-:Y:S01]  /*0390*/  UIADD3 UR8, UPT, UPT, UR8, 0x40, URZ ;  /* 0x0000004008087890 */ /* 0x000fe2000fffe0ff */
[----:B------:R-:W-:-:S04]  /*03a0*/  FADD R13, R13, R12 ;  /* 0x0000000c0d0d7221 */ /* 0x000fc80000000000 */
[----:B------:R-:W-:-:S04]  /*03b0*/  FADD R14, R14, R13 ;  /* 0x0000000d0e0e7221 */ /* 0x000fc80000000000 */
[----:B------:R-:W-:-:S04]  /*03c0*/  FADD R15, R15, R14 ;  /* 0x0000000e0f0f7221 */ /* 0x000fc80000000000 */
[----:B--2---:R-:W-:-:S04]  /*03d0*/  FADD R8, R15, R8 ;  /* 0x000000080f087221 */ /* 0x004fc80000000000 */
[----:B------:R-:W-:-:S04]  /*03e0*/  FADD R9, R9, R8 ;  /* 0x0000000809097221 */ /* 0x000fc80000000000 */
[----:B------:R-:W-:-:S04]  /*03f0*/  FADD R10, R10, R9 ;  /* 0x000000090a0a7221 */ /* 0x000fc80000000000 */
[----:B------:R-:W-:-:S04]  /*0400*/  FADD R11, R11, R10 ;  /* 0x0000000a0b0b7221 */ /* 0x000fc80000000000 */
[----:B0-----:R-:W-:-:S04]  /*0410*/  FADD R4, R11, R4 ;  /* 0x000000040b047221 */ /* 0x001fc80000000000 */
[----:B------:R-:W-:-:S04]  /*0420*/  FADD R5, R5, R4 ;  /* 0x0000000405057221 */ /* 0x000fc80000000000 */
[----:B------:R-:W-:-:S04]  /*0430*/  FADD R6, R6, R5 ;  /* 0x0000000506067221 */ /* 0x000fc80000000000 */
[----:B------:R-:W-:-:S04]  /*0440*/  FADD R7, R7, R6 ;  /* 0x0000000607077221 */ /* 0x000fc80000000000 */
[----:B-1----:R-:W-:-:S04]  /*0450*/  FADD R16, R7, R16 ;  /* 0x0000001007107221 */ /* 0x002fc80000000000 */
[----:B------:R-:W-:-:S04]  /*0460*/  FADD R17, R17, R16 ;  /* 0x0000001011117221 */ /* 0x000fc80000000000 */
[----:B------:R-:W-:-:S04]  /*0470*/  FADD R18, R18, R17 ;  /* 0x0000001112127221 */ /* 0x000fc80000000000 */
[----:B------:R-:W-:Y:S01]  /*0480*/  FADD R19, R19, R18 ;  /* 0x0000001213137221 */ /* 0x000fe20000000000 */
[----:B------:R-:W-:Y:S06]  /*0490*/  BRA.U UP0, `(.L_x_10) ;  /* 0xfffffffd00987547 */ /* 0x000fec000b83ffff */
.L_x_9:
[----:B------:R-:W-:-:S04]  /*04a0*/  UISETP.NE.U32.AND UP0, UPT, UR12, URZ, UPT ;  /* 0x000000ff0c00728c */ /* 0x000fc8000bf05070 */
[----:B------:R-:W-:-:S09]  /*04b0*/  UISETP.NE.AND.EX UP0, UPT, URZ, URZ, UPT, UP0 ;  /* 0x000000ffff00728c */ /* 0x000fd2000bf05300 */
[----:B------:R-:W-:Y:S05]  /*04c0*/  BRA.U !UP0, `(.L_x_11) ;  /* 0x0000000108ac7547 */ /* 0x000fea000b800000 */
[----:B------:R-:W-:Y:S02]  /*04d0*/  UISETP.GE.U32.AND UP1, UPT, UR12, 0x8, UPT ;  /* 0x000000080c00788c */ /* 0x000fe4000bf26070 */
[----:B------:R-:W-:Y:S02]  /*04e0*/  ULOP3.LUT UR8, UR9, 0x7, URZ, 0xc0, !UPT ;  /* 0x0000000709087892 */ /* 0x000fe4000f8ec0ff */
[----:B------:R-:W-:Y:S02]  /*04f0*/  UISETP.GE.U32.AND.EX UP1, UPT, URZ, URZ, UPT, UP1 ;  /* 0x000000ffff00728c */ /* 0x000fe4000bf26110 */
[----:B------:R-:W-:-:S04]  /*0500*/  UISETP.NE.U32.AND UP0, UPT, UR8, URZ, UPT ;  /* 0x000000ff0800728c */ /* 0x000fc8000bf05070 */
[----:B------:R-:W-:-:S03]  /*0510*/  UISETP.NE.AND.EX UP0, UPT, URZ, URZ, UPT, UP0 ;  /* 0x000000ffff00728c */ /* 0x000fc6000bf05300 */
[----:B------:R-:W-:Y:S08]  /*0520*/  BRA.U !UP1, `(.L_x_12) ;  /* 0x0000000109307547 */ /* 0x000ff0000b800000 */
[----:B------:R-:W-:Y:S02]  /*0530*/  ULEA UR4, UR5, UR6, 0x2 ;  /* 0x0000000605047291 */ /* 0x000fe4000f8e10ff */
[----:B------:R-:W-:-:S07]  /*0540*/  UIADD3 UR5, UPT, UPT, UR5, 0x8, URZ ;  /* 0x0000000805057890 */ /* 0x000fce000fffe0ff */
[----:B------:R-:W1:Y:S04]  /*0550*/  LDS.128 R8, [UR4] ;  /* 0x00000004ff087984 */ /* 0x000e680008000c00 */
[----:B0-----:R-:W0:Y:S01]  /*0560*/  LDS.128 R4, [UR4+0x10] ;  /* 0x00001004ff047984 */ /* 0x001e220008000c00 */
[----:B-1----:R-:W-:-:S04]  /*0570*/  FADD R8, R19, R8 ;  /* 0x0000000813087221 */ /* 0x002fc80000000000 */
[----:B------:R-:W-:-:S04]  /*0580*/  FADD R9, R8, R9 ;  /* 0x0000000908097221 */ /* 0x000fc80000000000 */
[----:B------:R-:W-:-:S04]  /*0590*/  FADD R10, R9, R10 ;  /* 0x0000000a090a7221 */ /* 0x000fc80000000000 */
[----:B------:R-:W-:-:S04]  /*05a0*/  FADD R11, R10, R11 ;  /* 0x0000000b0a0b7221 */ /* 0x000fc80000000000 */
[----:B0-----:R-:W-:-:S04]  /*05b0*/  FADD R4, R11, R4 ;  /* 0x000000040b047221 */ /* 0x001fc80000000000 */
[----:B------:R-:W-:-:S04]  /*05c0*/  FADD R5, R4, R5 ;  /* 0x0000000504057221 */ /* 0x000fc80000000000 */
[----:B------:R-:W-:-:S04]  /*05d0*/  FADD R6, R5, R6 ;  /* 0x0000000605067221 */ /* 0x000fc80000000000 */
[----:B------:R-:W-:-:S07]  /*05e0*/  FADD R19, R6, R7 ;  /* 0x0000000706137221 */ /* 0x000fce0000000000 */
.L_x_12:
[----:B------:R-:W-:Y:S05]  /*05f0*/  BRA.U !UP0, `(.L_x_11) ;  /* 0x0000000108607547 */ /* 0x000fea000b800000 */
[----:B------:R-:W-:Y:S02]  /*0600*/  UISETP.GE.U32.AND UP1, UPT, UR8, 0x4, UPT ;  /* 0x000000040800788c */ /* 0x000fe4000bf26070 */
[----:B------:R-:W-:Y:S02]  /*0610*/  ULOP3.LUT UR7, UR9, 0x3, URZ, 0xc0, !UPT ;  /* 0x0000000309077892 */ /* 0x000fe4000f8ec0ff */
[----:B------:R-:W-:Y:S02]  /*0620*/  UISETP.GE.U32.AND.EX UP1, UPT, URZ, URZ, UPT, UP1 ;  /* 0x000000ffff00728c */ /* 0x000fe4000bf26110 */
[----:B------:R-:W-:Y:S01]  /*0630*/  UISETP.NE.U32.AND UP0, UPT, UR7, URZ, UPT ;  /* 0x000000ff0700728c */ /* 0x000fe2000bf05070 */
[----:B------:R-:W-:-:S03]  /*0640*/  UMOV UR4, URZ ;  /* 0x000000ff00047c82 */ /* 0x000fc60008000000 */
[----:B------:R-:W-:-:S03]  /*0650*/  UISETP.NE.AND.EX UP0, UPT, UR4, URZ, UPT, UP0 ;  /* 0x000000ff0400728c */ /* 0x000fc6000bf05300 */
[----:B------:R-:W-:Y:S08]  /*0660*/  BRA.U !UP1, `(.L_x_13) ;  /* 0x00000001091c7547 */ /* 0x000ff0000b800000 */
[----:B------:R-:W-:Y:S02]  /*0670*/  ULEA UR8, UR5, UR6, 0x2 ;  /* 0x0000000605087291 */ /* 0x000fe4000f8e10ff */
[----:B------:R-:W-:-:S07]  /*0680*/  UIADD3 UR5, UPT, UPT, UR5, 0x4, URZ ;  /* 0x0000000405057890 */ /* 0x000fce000fffe0ff */
[----:B0-----:R-:W0:Y:S02]  /*0690*/  LDS.128 R4, [UR8] ;  /* 0x00000008ff047984 */ /* 0x001e240008000c00 */
[----:B0-----:R-:W-:-:S04]  /*06a0*/  FADD R4, R19, R4 ;  /* 0x0000000413047221 */ /* 0x001fc80000000000 */
[----:B------:R-:W-:-:S04]  /*06b0*/  FADD R5, R4, R5 ;  /* 0x0000000504057221 */ /* 0x000fc80000000000 */
[----:B------:R-:W-:-:S04]  /*06c0*/  FADD R6, R5, R6 ;  /* 0x0000000605067221 */ /* 0x000fc80000000000 */
[----:B------:R-:W-:-:S07]  /*06d0*/  FADD R19, R6, R7 ;  /* 0x0000000706137221 */ /* 0x000fce0000000000 */
.L_x_13:
[----:B------:R-:W-:Y:S05]  /*06e0*/  BRA.U !UP0, `(.L_x_11) ;  /* 0x0000000108247547 */ /* 0x000fea000b800000 */
[----:B------:R-:W-:-:S12]  /*06f0*/  ULEA UR5, UR5, UR6, 0x2 ;  /* 0x0000000605057291 */ /* 0x000fd8000f8e10ff */
.L_x_14:
[----:B0-----:R-:W0:Y:S01]  /*0700*/  LDS R2, [UR5] ;  /* 0x00000005ff027984 */ /* 0x001e220008000800 */
[----:B------:R-:W-:Y:S02]  /*0710*/  UIADD3 UR7, UP0, UPT, UR7, -0x1, URZ ;  /* 0xffffffff07077890 */ /* 0x000fe4000ff1e0ff */
[----:B------:R-:W-:Y:S02]  /*0720*/  UIADD3 UR5, UPT, UPT, UR5, 0x4, URZ ;  /* 0x0000000405057890 */ /* 0x000fe4000fffe0ff */
[----:B------:R-:W-:Y:S02]  /*0730*/  UIADD3.X UR4, UPT, UPT, UR4, -0x1, URZ, UP0, !UPT ;  /* 0xffffffff04047890 */ /* 0x000fe400087fe4ff */
[----:B------:R-:W-:-:S04]  /*0740*/  UISETP.NE.U32.AND UP0, UPT, UR7, URZ, UPT ;  /* 0x000000ff0700728c */ /* 0x000fc8000bf05070 */
[----:B------:R-:W-:Y:S01]  /*0750*/  UISETP.NE.AND.EX UP0, UPT, UR4, URZ, UPT, UP0 ;  /* 0x000000ff0400728c */ /* 0x000fe2000bf05300 */
[----:B0-----:R-:W-:-:S08]  /*0760*/  FADD R19, R2, R19 ;  /* 0x0000001302137221 */ /* 0x001fd00000000000 */
[----:B------:R-:W-:Y:S05]  /*0770*/  BRA.U UP0, `(.L_x_14) ;  /* 0xfffffffd00e07547 */ /* 0x000fea000b83ffff */
.L_x_11:
[----:B0-----:R-:W0:Y:S02]  /*0780*/  LDC.64 R2, c[0x0][0x388] ;  /* 0x0000e200ff027b82 */ /* 0x001e240000000a00 */
[----:B0-----:R-:W-:-:S05]  /*0790*/  IMAD.WIDE.U32 R2, R0, 0x4, R2 ;  /* 0x0000000400027825 */ /* 0x001fca00078e0002 */
[----:B------:R-:W-:Y:S01]  /*07a0*/  STG.E desc[UR10][R2.64], R19 ;  /* 0x0000001302007986 */ /* 0x000fe2000c10190a */
[----:B------:R-:W-:Y:S05]  /*07b0*/  EXIT ;  /* 0x000000000000794d */ /* 0x000fea0003800000 */
.L_x_15:
        /* <DEDUP_REMOVED lines=12> */
.L_x_42:


//--------------------- .text._Z19TwoPassSimpleKernelPKfPfm --------------------------
	.section	.text._Z19TwoPassSimpleKernelPKfPfm,"ax",@progbits
	.align	128
        .global         _Z19TwoPassSimpleKernelPKfPfm
        .type           _Z19TwoPassSimpleKernelPKfPfm,@function
        .size           _Z19TwoPassSimpleKernelPKfPfm,(.L_x_40 - _Z19TwoPassSimpleKernelPKfPfm)
        .other          _Z19TwoPassSimpleKernelPKfPfm,@"STO_CUDA_ENTRY STV_DEFAULT"
_Z19TwoPassSimpleKernelPKfPfm:
.text._Z19TwoPassSimpleKernelPKfPfm:
[----:B------:R-:W-:Y:S01]  /*0000*/  LDC R1, c[0x0][0x37c] ;  /* 0x0000df00ff017b82 */ /* 0x000fe20000000800 */
[----:B------:R-:W0:Y:S01]  /*0010*/  LDCU UR4, c[0x0][0x394] ;  /* 0x00007280ff0477ac */ /* 0x000e220008000800 */
[----:B------:R-:W1:Y:S01]  /*0020*/  LDCU UR5, c[0x0][0x370] ;  /* 0x00006e00ff0577ac */ /* 0x000e620008000800 */
[----:B0-----:R-:W-:-:S03]  /*0030*/  UISETP.NE.U32.AND UP0, UPT, UR4, URZ, UPT ;  /* 0x000000ff0400728c */ /* 0x001fc6000bf05070 */
[----:B------:R-:W-:-:S06]  /*0040*/  UMOV UR4, URZ ;  /* 0x000000ff00047c82 */ /* 0x000fcc0008000000 */
[----:B-1----:R-:W-:Y:S05]  /*0050*/  BRA.U UP0, `(.L_x_16) ;  /* 0x0000000100547547 */ /* 0x002fea000b800000 */
[----:B------:R-:W0:Y:S01]  /*0060*/  I2F.U32.RP R0, UR5 ;  /* 0x0000000500007d06 */ /* 0x000e220008209000 */
[----:B------:R-:W1:Y:S01]  /*0070*/  LDC R6, c[0x0][0x390] ;  /* 0x0000e400ff067b82 */ /* 0x000e620000000800 */
[----:B------:R-:W-:-:S06]  /*0080*/  ISETP.NE.U32.AND P2, PT, RZ, UR5, PT ;  /* 0x00000005ff007c0c */ /* 0x000fcc000bf45070 */
[----:B0-----:R-:W0:Y:S02]  /*0090*/  MUFU.RCP R0, R0 ;  /* 0x0000000000007308 */ /* 0x001e240000001000 */
[----:B0-----:R-:W-:-:S06]  /*00a0*/  VIADD R2, R0, 0xffffffe ;  /* 0x0ffffffe00027836 */ /* 0x001fcc0000000000 */
[----:B------:R0:W2:Y:S02]  /*00b0*/  F2I.FTZ.U32.TRUNC.NTZ R3, R2 ;  /* 0x0000000200037305 */ /* 0x0000a4000021f000 */
[----:B0-----:R-:W-:Y:S02]  /*00c0*/  HFMA2 R2, -RZ, RZ, 0, 0 ;  /* 0x00000000ff027431 */ /* 0x001fe400000001ff */
[----:B--2---:R-:W-:-:S04]  /*00d0*/  IMAD.MOV R5, RZ, RZ, -R3 ;  /* 0x000000ffff057224 */ /* 0x004fc800078e0a03 */
[----:B------:R-:W-:-:S04]  /*00e0*/  IMAD R5, R5, UR5, RZ ;  /* 0x0000000505057c24 */ /* 0x000fc8000f8e02ff */
[----:B------:R-:W-:-:S04]  /*00f0*/  IMAD.HI.U32 R3, R3, R5, R2 ;  /* 0x0000000503037227 */ /* 0x000fc800078e0002 */
[----:B------:R-:W-:Y:S02]  /*0100*/  IMAD.MOV.U32 R5, RZ, RZ, RZ ;  /* 0x000000ffff057224 */ /* 0x000fe400078e00ff */
[----:B-1----:R-:W-:-:S04]  /*0110*/  IMAD.HI.U32 R4, R3, R6, RZ ;  /* 0x0000000603047227 */ /* 0x002fc800078e00ff */
[----:B------:R-:W-:-:S04]  /*0120*/  IMAD.MOV R3, RZ, RZ, -R4 ;  /* 0x000000ffff037224 */ /* 0x000fc800078e0a04 */
[----:B------:R-:W-:-:S05]  /*0130*/  IMAD R0, R3, UR5, R6 ;  /* 0x0000000503007c24 */ /* 0x000fca000f8e0206 */
[----:B------:R-:W-:-:S13]  /*0140*/  ISETP.GE.U32.AND P0, PT, R0, UR5, PT ;  /* 0x0000000500007c0c */ /* 0x000fda000bf06070 */
[----:B------:R-:W-:Y:S01]  /*0150*/  @P0 VIADD R0, R0, -UR5 ;  /* 0x8000000500000c36 */ /* 0x000fe20008000000 */
[----:B------:R-:W-:-:S04]  /*0160*/  @P0 IADD3 R4, PT, PT, R4, 0x1, RZ ;  /* 0x0000000104040810 */ /* 0x000fc80007ffe0ff */
[----:B------:R-:W-:-:S13]  /*0170*/  ISETP.GE.U32.AND P1, PT, R0, UR5, PT ;  /* 0x0000000500007c0c */ /* 0x000fda000bf26070 */
[----:B------:R-:W-:Y:S01]  /*0180*/  @P1 VIADD R4, R4, 0x1 ;  /* 0x0000000104041836 */ /* 0x000fe20000000000 */
[----:B------:R-:W-:Y:S01]  /*0190*/  @!P2 LOP3.LUT R4, RZ, UR5, RZ, 0x33, !PT ;  /* 0x00000005ff04ac12 */ /* 0x000fe2000f8e33ff */
[----:B------:R-:W-:Y:S06]  /*01a0*/  BRA `(.L_x_17) ;  /* 0x00000000001c7947 */ /* 0x000fec0003800000 */
.L_x_16:
[----:B------:R-:W0:Y:S01]  /*01b0*/  LDC R8, c[0x0][0x390] ;  /* 0x0000e400ff087b82 */ /* 0x000e220000000800 */
[----:B------:R-:W-:Y:S02]  /*01c0*/  MOV R0, UR5 ;  /* 0x0000000500007c02 */ /* 0x000fe40008000f00 */
[----:B------:R-:W-:-:S05]  /*01d0*/  MOV R6, 0x200 ;  /* 0x0000020000067802 */ /* 0x000fca0000000f00 */
[----:B------:R-:W1:Y:S02]  /*01e0*/  LDC R7, c[0x0][0x394] ;  /* 0x0000e500ff077b82 */ /* 0x000e640000000800 */
[----:B01----:R-:W-:Y:S05]  /*01f0*/  CALL.REL.NOINC `($__internal_0_$__cuda_sm20_div_u64) ;  /* 0x0000001000607944 */ /* 0x003fea0003c00000 */
[----:B------:R-:W-:Y:S02]  /*0200*/  IMAD.MOV.U32 R4, RZ, RZ, R8 ;  /* 0x000000ffff047224 */ /* 0x000fe400078e0008 */
[----:B------:R-:W-:-:S07]  /*0210*/  IMAD.MOV.U32 R5, RZ, RZ, R9 ;  /* 0x000000ffff057224 */ /* 0x000fce00078e0009 */
.L_x_17:
[----:B------:R-:W0:Y:S01]  /*0220*/  S2R R7, SR_CTAID.X ;  /* 0x0000000000077919 */ /* 0x000e220000002500 */
[----:B------:R-:W1:Y:S01]  /*0230*/  LDC.64 R2, c[0x0][0x388] ;  /* 0x0000e200ff027b82 */ /* 0x000e620000000a00 */
[C---:B0-----:R-:W-:Y:S01]  /*0240*/  IADD3 R0, PT, PT, R7.reuse, 0x1, RZ ;  /* 0x0000000107007810 */ /* 0x041fe20007ffe0ff */
[----:B-1----:R-:W-:-:S03]  /*0250*/  IMAD.WIDE.U32 R2, R7, 0x4, R2 ;  /* 0x0000000407027825 */ /* 0x002fc600078e0002 */
[----:B------:R-:W-:-:S03]  /*0260*/  IADD3 R9, P0, PT, R0, -R7, RZ ;  /* 0x8000000700097210 */ /* 0x000fc60007f1e0ff */
[----:B------:R-:W0:Y:S02]  /*0270*/  LDC R0, c[0x0][0x360] ;  /* 0x0000d800ff007b82 */ /* 0x000e240000000800 */
[----:B------:R-:W-:Y:S02]  /*0280*/  IMAD.X R11, RZ, RZ, -0x1, P0 ;  /* 0xffffffffff0b7424 */ /* 0x000fe400000e06ff */
[-C--:B------:R-:W-:Y:S02]  /*0290*/  IMAD R6, R5, R9.reuse, RZ ;  /* 0x0000000905067224 */ /* 0x080fe400078e02ff */
[----:B------:R-:W-:-:S04]  /*02a0*/  IMAD.WIDE.U32 R8, R4, R9, RZ ;  /* 0x0000000904087225 */ /* 0x000fc800078e00ff */
[----:B------:R-:W-:-:S04]  /*02b0*/  IMAD R11, R4, R11, R6 ;  /* 0x0000000b040b7224 */ /* 0x000fc800078e0206 */
[----:B------:R-:W-:Y:S02]  /*02c0*/  IMAD.IADD R6, R9, 0x1, R11 ;  /* 0x0000000109067824 */ /* 0x000fe400078e020b */
[-C--:B------:R-:W-:Y:S02]  /*02d0*/  IMAD R11, R5, R7.reuse, RZ ;  /* 0x00000007050b7224 */ /* 0x080fe400078e02ff */
[----:B------:R-:W-:Y:S01]  /*02e0*/  IMAD.WIDE.U32 R4, R4, R7, RZ ;  /* 0x0000000704047225 */ /* 0x000fe200078e00ff */
[----:B------:R-:W-:-:S04]  /*02f0*/  ISETP.NE.U32.AND P0, PT, R6, RZ, PT ;  /* 0x000000ff0600720c */ /* 0x000fc80003f05070 */
[----:B------:R-:W-:-:S09]  /*0300*/  IADD3 R10, PT, PT, R5, R11, RZ ;  /* 0x0000000b050a7210 */ /* 0x000fd20007ffe0ff */
[----:B------:R-:W-:Y:S05]  /*0310*/  @P0 BRA `(.L_x_18) ;  /* 0x0000000000500947 */ /* 0x000fea0003800000 */
[----:B0-----:R-:W0:Y:S01]  /*0320*/  I2F.U32.RP R9, R0 ;  /* 0x0000000000097306 */ /* 0x001e220000209000 */
[----:B------:R-:W-:-:S07]  /*0330*/  ISETP.NE.U32.AND P2, PT, R0, RZ, PT ;  /* 0x000000ff0000720c */ /* 0x000fce0003f45070 */
[----:B0-----:R-:W0:Y:S02]  /*0340*/  MUFU.RCP R9, R9 ;  /* 0x0000000900097308 */ /* 0x001e240000001000 */
[----:B0-----:R-:W-:-:S06]  /*0350*/  VIADD R6, R9, 0xffffffe ;  /* 0x0ffffffe09067836 */ /* 0x001fcc0000000000 */
[----:B------:R0:W1:Y:S02]  /*0360*/  F2I.FTZ.U32.TRUNC.NTZ R7, R6 ;  /* 0x0000000600077305 */ /* 0x000064000021f000 */
[----:B0-----:R-:W-:Y:S02]  /*0370*/  HFMA2 R6, -RZ, RZ, 0, 0 ;  /* 0x00000000ff067431 */ /* 0x001fe400000001ff */
[----:B-1----:R-:W-:-:S04]  /*0380*/  IMAD.MOV R11, RZ, RZ, -R7 ;  /* 0x000000ffff0b7224 */ /* 0x002fc800078e0a07 */
[----:B------:R-:W-:-:S04]  /*0390*/  IMAD R11, R11, R0, RZ ;  /* 0x000000000b0b7224 */ /* 0x000fc800078e02ff */
[----:B------:R-:W-:-:S06]  /*03a0*/  IMAD.HI.U32 R7, R7, R11, R6 ;  /* 0x0000000b07077227 */ /* 0x000fcc00078e0006 */
[----:B------:R-:W-:-:S04]  /*03b0*/  IMAD.HI.U32 R6, R7, R8, RZ ;  /* 0x0000000807067227 */ /* 0x000fc800078e00ff */
[----:B------:R-:W-:-:S04]  /*03c0*/  IMAD.MOV R7, RZ, RZ, -R6 ;  /* 0x000000ffff077224 */ /* 0x000fc800078e0a06 */
[----:B------:R-:W-:-:S05]  /*03d0*/  IMAD R7, R0, R7, R8 ;  /* 0x0000000700077224 */ /* 0x000fca00078e0208 */
[----:B------:R-:W-:-:S13]  /*03e0*/  ISETP.GE.U32.AND P0, PT, R7, R0, PT ;  /* 0x000000000700720c */ /* 0x000fda0003f06070 */
[----:B------:R-:W-:Y:S01]  /*03f0*/  @P0 IMAD.IADD R7, R7, 0x1, -R0 ;  /* 0x0000000107070824 */ /* 0x000fe200078e0a00 */
[----:B------:R-:W-:-:S04]  /*0400*/  @P0 IADD3 R6, PT, PT, R6, 0x1, RZ ;  /* 0x0000000106060810 */ /* 0x000fc80007ffe0ff */
[----:B------:R-:W-:Y:S01]  /*0410*/  ISETP.GE.U32.AND P1, PT, R7, R0, PT ;  /* 0x000000000700720c */ /* 0x000fe20003f26070 */
[----:B------:R-:W-:-:S12]  /*0420*/  IMAD.MOV.U32 R7, RZ, RZ, RZ ;  /* 0x000000ffff077224 */ /* 0x000fd800078e00ff */
[----:B------:R-:W-:Y:S01]  /*0430*/  @P1 VIADD R6, R6, 0x1 ;  /* 0x0000000106061836 */ /* 0x000fe20000000000 */
[----:B------:R-:W-:Y:S01]  /*0440*/  @!P2 LOP3.LUT R6, RZ, R0, RZ, 0x33, !PT ;  /* 0x00000000ff06a212 */ /* 0x000fe200078e33ff */
[----:B------:R-:W-:Y:S06]  /*0450*/  BRA `(.L_x_19) ;  /* 0x0000000000147947 */ /* 0x000fec0003800000 */
.L_x_18:
[----:B------:R-:W-:Y:S02]  /*0460*/  MOV R7, R6 ;  /* 0x0000000600077202 */ /* 0x000fe40000000f00 */
[----:B------:R-:W-:-:S07]  /*0470*/  MOV R6, 0x490 ;  /* 0x0000049000067802 */ /* 0x000fce0000000f00 */
[----:B0-----:R-:W-:Y:S05]  /*0480*/  CALL.REL.NOINC `($__internal_0_$__cuda_sm20_div_u64) ;  /* 0x0000000c00bc7944 */ /* 0x001fea0003c00000 */
[----:B------:R-:W-:Y:S02]  /*0490*/  IMAD.MOV.U32 R6, RZ, RZ, R8 ;  /* 0x000000ffff067224 */ /* 0x000fe400078e0008 */
[----:B------:R-:W-:-:S07]  /*04a0*/  IMAD.MOV.U32 R7, RZ, RZ, R9 ;  /* 0x000000ffff077224 */ /* 0x000fce00078e0009 */
.L_x_19:
[----:B------:R-:W0:Y:S01]  /*04b0*/  S2R R15, SR_TID.X ;  /* 0x00000000000f7919 */ /* 0x000e220000002100 */
[----:B------:R-:W1:Y:S01]  /*04c0*/  LDCU.64 UR6, c[0x0][0x358] ;  /* 0x00006b00ff0677ac */ /* 0x000e620008000a00 */
[----:B------:R-:W-:Y:S01]  /*04d0*/  BSSY.RECONVERGENT B0, `(.L_x_20) ;  /* 0x000008e000007945 */ /* 0x000fe20003800200 */
[----:B------:R-:W-:Y:S01]  /*04e0*/  IMAD.MOV.U32 R19, RZ, RZ, RZ ;  /* 0x000000ffff137224 */ /* 0x000fe200078e00ff */
[----:B0-----:R-:W-:Y:S01]  /*04f0*/  IADD3 R13, PT, PT, R15, 0x1, RZ ;  /* 0x000000010f0d7810 */ /* 0x001fe20007ffe0ff */
[----:B------:R-:W-:-:S04]  /*0500*/  IMAD.WIDE.U32 R8, R6, R15, RZ ;  /* 0x0000000f06087225 */ /* 0x000fc800078e00ff */
[-C--:B------:R-:W-:Y:S02]  /*0510*/  IMAD R11, R7, R13.reuse, RZ ;  /* 0x0000000d070b7224 */ /* 0x080fe400078e02ff */
[----:B------:R-:W-:-:S04]  /*0520*/  IMAD.WIDE.U32 R12, R6, R13, RZ ;  /* 0x0000000d060c7225 */ /* 0x000fc800078e00ff */
[----:B------:R-:W-:Y:S01]  /*0530*/  IMAD R17, R7, R15, RZ ;  /* 0x0000000f07117224 */ /* 0x000fe200078e02ff */
[----:B------:R-:W-:Y:S01]  /*0540*/  ISETP.GE.U32.AND P0, PT, R8, R12, PT ;  /* 0x0000000c0800720c */ /* 0x000fe20003f06070 */
[----:B------:R-:W-:-:S03]  /*0550*/  IMAD.IADD R11, R13, 0x1, R11 ;  /* 0x000000010d0b7824 */ /* 0x000fc600078e020b */
[----:B------:R-:W-:-:S04]  /*0560*/  IADD3 R17, PT, PT, R9, R17, RZ ;  /* 0x0000001109117210 */ /* 0x000fc80007ffe0ff */
[----:B------:R-:W-:-:S13]  /*0570*/  ISETP.GE.U32.AND.EX P0, PT, R17, R11, PT, P0 ;  /* 0x0000000b1100720c */ /* 0x000fda0003f06100 */
[----:B-1----:R-:W-:Y:S05]  /*0580*/  @P0 BRA `(.L_x_21) ;  /* 0x0000000800080947 */ /* 0x002fea0003800000 */
[C---:B------:R-:W-:Y:S01]  /*0590*/  IADD3 R9, P0, PT, R6.reuse, -0x1, RZ ;  /* 0xffffffff06097810 */ /* 0x040fe20007f1e0ff */
[----:B------:R-:W-:Y:S01]  /*05a0*/  IMAD.MOV.U32 R19, RZ, RZ, RZ ;  /* 0x000000ffff137224 */ /* 0x000fe200078e00ff */
[----:B------:R-:W-:Y:S02]  /*05b0*/  LOP3.LUT R25, R6, 0xf, RZ, 0xc0, !PT ;  /* 0x0000000f06197812 */ /* 0x000fe400078ec0ff */
[----:B------:R-:W-:Y:S02]  /*05c0*/  ISETP.GE.U32.AND P1, PT, R9, 0xf, PT ;  /* 0x0000000f0900780c */ /* 0x000fe40003f26070 */
[----:B------:R-:W-:Y:S02]  /*05d0*/  IADD3.X R9, PT, PT, R7, -0x1, RZ, P0, !PT ;  /* 0xffffffff07097810 */ /* 0x000fe400007fe4ff */
[----:B------:R-:W-:Y:S02]  /*05e0*/  ISETP.NE.U32.AND P0, PT, R25, RZ, PT ;  /* 0x000000ff1900720c */ /* 0x000fe40003f05070 */
[----:B------:R-:W-:-:S02]  /*05f0*/  ISETP.GE.U32.AND.EX P1, PT, R9, RZ, PT, P1 ;  /* 0x000000ff0900720c */ /* 0x000fc40003f26110 */
[----:B------:R-:W-:Y:S02]  /*0600*/  ISETP.NE.AND.EX P0, PT, RZ, RZ, PT, P0 ;  /* 0x000000ffff00720c */ /* 0x000fe40003f05300 */
[----:B------:R-:W-:-:S09]  /*0610*/  MOV R11, R8 ;  /* 0x00000008000b7202 */ /* 0x000fd20000000f00 */
[----:B------:R-:W-:Y:S05]  /*0620*/  @!P1 BRA `(.L_x_22) ;  /* 0x0000000000cc9947 */ /* 0x000fea0003800000 */
[----:B------:R-:W0:Y:S01]  /*0630*/  LDCU.64 UR4, c[0x0][0x380] ;  /* 0x00007000ff0477ac */ /* 0x000e220008000a00 */
[----:B------:R-:W-:Y:S01]  /*0640*/  IADD3 R9, P1, PT, R11, R4, RZ ;  /* 0x000000040b097210 */ /* 0x000fe20007f3e0ff */
[----:B------:R-:W-:Y:S01]  /*0650*/  HFMA2 R19, -RZ, RZ, 0, 0 ;  /* 0x00000000ff137431 */ /* 0x000fe200000001ff */
[----:B------:R-:W-:Y:S02]  /*0660*/  LOP3.LUT R13, R6, 0xfffffff0, RZ, 0xc0, !PT ;  /* 0xfffffff0060d7812 */ /* 0x000fe400078ec0ff */
[----:B------:R-:W-:Y:S02]  /*0670*/  IADD3.X R12, PT, PT, R17, R10, RZ, P1, !PT ;  /* 0x0000000a110c7210 */ /* 0x000fe40000ffe4ff */
[----:B0-----:R-:W-:-:S04]  /*0680*/  LEA R8, P2, R9, UR4, 0x2 ;  /* 0x0000000409087c11 */ /* 0x001fc8000f8410ff */
[----:B------:R-:W-:Y:S02]  /*0690*/  IADD3 R8, P1, PT, R8, 0x20, RZ ;  /* 0x0000002008087810 */ /* 0x000fe40007f3e0ff */
[----:B------:R-:W-:Y:S01]  /*06a0*/  LEA.HI.X R9, R9, UR5, R12, 0x2, P2 ;  /* 0x0000000509097c11 */ /* 0x000fe200090f140c */
[----:B------:R-:W-:-:S04]  /*06b0*/  IMAD.MOV.U32 R12, RZ, RZ, R7 ;  /* 0x000000ffff0c7224 */ /* 0x000fc800078e0007 */
[----:B------:R-:W-:-:S07]  /*06c0*/  IMAD.X R9, RZ, RZ, R9, P1 ;  /* 0x000000ffff097224 */ /* 0x000fce00008e0609 */
.L_x_23:
[----:B------:R-:W2:Y:S04]  /*06d0*/  LDG.E R20, desc[UR6][R8.64+-0x20] ;  /* 0xffffe00608147981 */ /* 0x000ea8000c1e1900 */
[----:B------:R-:W3:Y:S04]  /*06e0*/  LDG.E R26, desc[UR6][R8.64+-0x1c] ;  /* 0xffffe406081a7981 */ /* 0x000ee8000c1e1900 */
[----:B------:R-:W4:Y:S04]  /*06f0*/  LDG.E R24, desc[UR6][R8.64+-0x18] ;  /* 0xffffe80608187981 */ /* 0x000f28000c1e1900 */
[----:B------:R-:W5:Y:S04]  /*0700*/  LDG.E R23, desc[UR6][R8.64+-0x14] ;  /* 0xffffec0608177981 */ /* 0x000f68000c1e1900 */
[----:B------:R-:W5:Y:S04]  /*0710*/  LDG.E R22, desc[UR6][R8.64+-0x10] ;  /* 0xfffff00608167981 */ /* 0x000f68000c1e1900 */
[----:B------:R-:W5:Y:S04]  /*0720*/  LDG.E R21, desc[UR6][R8.64+-0xc] ;  /* 0xfffff40608157981 */ /* 0x000f68000c1e1900 */
[----:B------:R-:W5:Y:S04]  /*0730*/  LDG.E R18, desc[UR6][R8.64+-0x8] ;  /* 0xfffff80608127981 */ /* 0x000f68000c1e1900 */
[----:B------:R-:W5:Y:S04]  /*0740*/  LDG.E R14, desc[UR6][R8.64+-0x4] ;  /* 0xfffffc06080e7981 */ /* 0x000f68000c1e1900 */
[----:B------:R-:W5:Y:S01]  /*0750*/  LDG.E R16, desc[UR6][R8.64] ;  /* 0x0000000608107981 */ /* 0x000f62000c1e1900 */
[----:B--2---:R-:W-:-:S03]  /*0760*/  FADD R19, R20, R19 ;  /* 0x0000001314137221 */ /* 0x004fc60000000000 */
[----:B------:R-:W2:Y:S01]  /*0770*/  LDG.E R20, desc[UR6][R8.64+0x4] ;  /* 0x0000040608147981 */ /* 0x000ea2000c1e1900 */
[----:B---3--:R-:W-:-:S03]  /*0780*/  FADD R27, R19, R26 ;  /* 0x0000001a131b7221 */ /* 0x008fc60000000000 */
[----:B------:R-:W3:Y:S01]  /*0790*/  LDG.E R19, desc[UR6][R8.64+0x8] ;  /* 0x0000080608137981 */ /* 0x000ee2000c1e1900 */
[----:B----4-:R-:W-:-:S03]  /*07a0*/  FADD R26, R27, R24 ;  /* 0x000000181b1a7221 */ /* 0x010fc60000000000 */
[----:B------:R-:W4:Y:S01]  /*07b0*/  LDG.E R24, desc[UR6][R8.64+0xc] ;  /* 0x00000c0608187981 */ /* 0x000f22000c1e1900 */
[----:B-----5:R-:W-:-:S03]  /*07c0*/  FADD R27, R26, R23 ;  /* 0x000000171a1b7221 */ /* 0x020fc60000000000 */
[----:B------:R-:W5:Y:S01]  /*07d0*/  LDG.E R23, desc[UR6][R8.64+0x10] ;  /* 0x0000100608177981 */ /* 0x000f62000c1e1900 */
[----:B------:R-:W-:-:S03]  /*07e0*/  FADD R26, R27, R22 ;  /* 0x000000161b1a7221 */ /* 0x000fc60000000000 */
[----:B------:R-:W5:Y:S01]  /*07f0*/  LDG.E R22, desc[UR6][R8.64+0x14] ;  /* 0x0000140608167981 */ /* 0x000f62000c1e1900 */
[----:B------:R-:W-:-:S03]  /*0800*/  FADD R27, R26, R21 ;  /* 0x000000151a1b7221 */ /* 0x000fc60000000000 */
[----:B------:R-:W5:Y:S01]  /*0810*/  LDG.E R21, desc[UR6][R8.64+0x18] ;  /* 0x0000180608157981 */ /* 0x000f62000c1e1900 */
[----:B------:R-:W-:-:S03]  /*0820*/  FADD R27, R27, R18 ;  /* 0x000000121b1b7221 */ /* 0x000fc60000000000 */
[----:B------:R0:W5:Y:S01]  /*0830*/  LDG.E R18, desc[UR6][R8.64+0x1c] ;  /* 0x00001c0608127981 */ /* 0x000162000c1e1900 */
[----:B------:R-:W-:Y:S01]  /*0840*/  IADD3 R13, P1, PT, R13, -0x10, RZ ;  /* 0xfffffff00d0d7810 */ /* 0x000fe20007f3e0ff */
[----:B------:R-:W-:Y:S01]  /*0850*/  FADD R27, R27, R14 ;  /* 0x0000000e1b1b7221 */ /* 0x000fe20000000000 */
[----:B------:R-:W-:Y:S02]  /*0860*/  IADD3 R11, P2, PT, R11, 0x10, RZ ;  /* 0x000000100b0b7810 */ /* 0x000fe40007f5e0ff */
[----:B------:R-:W-:Y:S01]  /*0870*/  IADD3.X R12, PT, PT, R12, -0x1, RZ, P1, !PT ;  /* 0xffffffff0c0c7810 */ /* 0x000fe20000ffe4ff */
[----:B------:R-:W-:Y:S01]  /*0880*/  FADD R27, R27, R16 ;  /* 0x000000101b1b7221 */ /* 0x000fe20000000000 */
[----:B------:R-:W-:Y:S01]  /*0890*/  ISETP.NE.U32.AND P1, PT, R13, RZ, PT ;  /* 0x000000ff0d00720c */ /* 0x000fe20003f25070 */
[----:B------:R-:W-:Y:S01]  /*08a0*/  IMAD.X R17, RZ, RZ, R17, P2 ;  /* 0x000000ffff117224 */ /* 0x000fe200010e0611 */
[----:B0-----:R-:W-:Y:S02]  /*08b0*/  IADD3 R8, P3, PT, R8, 0x40, RZ ;  /* 0x0000004008087810 */ /* 0x001fe40007f7e0ff */
[----:B------:R-:W-:-:S02]  /*08c0*/  ISETP.NE.AND.EX P1, PT, R12, RZ, PT, P1 ;  /* 0x000000ff0c00720c */ /* 0x000fc40003f25310 */
[----:B------:R-:W-:Y:S01]  /*08d0*/  IADD3.X R9, PT, PT, RZ, R9, RZ, P3, !PT ;  /* 0x00000009ff097210 */ /* 0x000fe20001ffe4ff */
[----:B--2---:R-:W-:-:S04]  /*08e0*/  FADD R20, R27, R20 ;  /* 0x000000141b147221 */ /* 0x004fc80000000000 */
[----:B---3--:R-:W-:-:S04]  /*08f0*/  FADD R19, R20, R19 ;  /* 0x0000001314137221 */ /* 0x008fc80000000000 */
[----:B----4-:R-:W-:-:S04]  /*0900*/  FADD R24, R19, R24 ;  /* 0x0000001813187221 */ /* 0x010fc80000000000 */
[----:B-----5:R-:W-:-:S04]  /*0910*/  FADD R23, R24, R23 ;  /* 0x0000001718177221 */ /* 0x020fc80000000000 */
[----:B------:R-:W-:-:S04]  /*0920*/  FADD R22, R23, R22 ;  /* 0x0000001617167221 */ /* 0x000fc80000000000 */
[----:B------:R-:W-:-:S04]  /*0930*/  FADD R21, R22, R21 ;  /* 0x0000001516157221 */ /* 0x000fc80000000000 */
[----:B------:R-:W-:Y:S01]  /*0940*/  FADD R19, R21, R18 ;  /* 0x0000001215137221 */ /* 0x000fe20000000000 */
[----:B------:R-:W-:Y:S06]  /*0950*/  @P1 BRA `(.L_x_23) ;  /* 0xfffffffc005c1947 */ /* 0x000fec000383ffff */
.L_x_22:
[----:B------:R-:W-:Y:S05]  /*0960*/  @!P0 BRA `(.L_x_21) ;  /* 0x0000000400108947 */ /* 0x000fea0003800000 */
[----:B------:R-:W-:Y:S02]  /*0970*/  ISETP.GE.U32.AND P1, PT, R25, 0x8, PT ;  /* 0x000000081900780c */ /* 0x000fe40003f26070 */
[----:B------:R-:W-:Y:S02]  /*0980*/  LOP3.LUT R14, R6, 0x7, RZ, 0xc0, !PT ;  /* 0x00000007060e7812 */ /* 0x000fe400078ec0ff */
[----:B------:R-:W-:Y:S02]  /*0990*/  ISETP.GE.U32.AND.EX P1, PT, RZ, RZ, PT, P1 ;  /* 0x000000ffff00720c */ /* 0x000fe40003f26110 */
[----:B------:R-:W-:-:S04]  /*09a0*/  ISETP.NE.U32.AND P0, PT, R14, RZ, PT ;  /* 0x000000ff0e00720c */ /* 0x000fc80003f05070 */
[----:B------:R-:W-:-:S07]  /*09b0*/  ISETP.NE.AND.EX P0, PT, RZ, RZ, PT, P0 ;  /* 0x000000ffff00720c */ /* 0x000fce0003f05300 */
[----:B------:R-:W-:Y:S06]  /*09c0*/  @!P1 BRA `(.L_x_24) ;  /* 0x00000000005c9947 */ /* 0x000fec0003800000 */
[----:B------:R-:W0:Y:S01]  /*09d0*/  LDCU.64 UR4, c[0x0][0x380] ;  /* 0x00007000ff0477ac */ /* 0x000e220008000a00 */
[----:B------:R-:W-:-:S04]  /*09e0*/  IADD3 R9, P1, PT, R11, R4, RZ ;  /* 0x000000040b097210 */ /* 0x000fc80007f3e0ff */
[----:B------:R-:W-:Y:S02]  /*09f0*/  IADD3.X R12, PT, PT, R17, R10, RZ, P1, !PT ;  /* 0x0000000a110c7210 */ /* 0x000fe40000ffe4ff */
[----:B0-----:R-:W-:-:S04]  /*0a00*/  LEA R8, P1, R9, UR4, 0x2 ;  /* 0x0000000409087c11 */ /* 0x001fc8000f8210ff */
[----:B------:R-:W-:-:S05]  /*0a10*/  LEA.HI.X R9, R9, UR5, R12, 0x2, P1 ;  /* 0x0000000509097c11 */ /* 0x000fca00088f140c */
[----:B------:R-:W2:Y:S04]  /*0a20*/  LDG.E R12, desc[UR6][R8.64] ;  /* 0x00000006080c7981 */ /* 0x000ea8000c1e1900 */
[----:B------:R-:W3:Y:S04]  /*0a30*/  LDG.E R13, desc[UR6][R8.64+0x4] ;  /* 0x00000406080d7981 */ /* 0x000ee8000c1e1900 */
[----:B------:R-:W4:Y:S04]  /*0a40*/  LDG.E R21, desc[UR6][R8.64+0x8] ;  /* 0x0000080608157981 */ /* 0x000f28000c1e1900 */
[----:B------:R-:W5:Y:S04]  /*0a50*/  LDG.E R23, desc[UR6][R8.64+0xc] ;  /* 0x00000c0608177981 */ /* 0x000f68000c1e1900 */
[----:B------:R-:W5:Y:S04]  /*0a60*/  LDG.E R25, desc[UR6][R8.64+0x10] ;  /* 0x0000100608197981 */ /* 0x000f68000c1e1900 */
[----:B------:R-:W5:Y:S04]  /*0a70*/  LDG.E R27, desc[UR6][R8.64+0x14] ;  /* 0x00001406081b7981 */ /* 0x000f68000c1e1900 */
[----:B------:R-:W5:Y:S04]  /*0a80*/  LDG.E R29, desc[UR6][R8.64+0x18] ;  /* 0x00001806081d7981 */ /* 0x000f68000c1e1900 */
[----:B------:R-:W5:Y:S01]  /*0a90*/  LDG.E R16, desc[UR6][R8.64+0x1c] ;  /* 0x00001c0608107981 */ /* 0x000f62000c1e1900 */
[----:B------:R-:W-:-:S05]  /*0aa0*/  IADD3 R11, P1, PT, R11, 0x8, RZ ;  /* 0x000000080b0b7810 */ /* 0x000fca0007f3e0ff */
[----:B------:R-:W-:Y:S02]  /*0ab0*/  IMAD.X R17, RZ, RZ, R17, P1 ;  /* 0x000000ffff117224 */ /* 0x000fe400008e0611 */
[----:B--2---:R-:W-:-:S04]  /*0ac0*/  FADD R12, R19, R12 ;  /* 0x0000000c130c7221 */ /* 0x004fc80000000000 */
[----:B---3--:R-:W-:-:S04]  /*0ad0*/  FADD R12, R12, R13 ;  /* 0x0000000d0c0c7221 */ /* 0x008fc80000000000 */
[----:B----4-:R-:W-:-:S04]  /*0ae0*/  FADD R12, R12, R21 ;  /* 0x000000150c0c7221 */ /* 0x010fc80000000000 */
[----:B-----5:R-:W-:-:S04]  /*0af0*/  FADD R12, R12, R23 ;  /* 0x000000170c0c7221 */ /* 0x020fc80000000000 */
[----:B------:R-:W-:-:S04]  /*0b00*/  FADD R12, R12, R25 ;  /* 0x000000190c0c7221 */ /* 0x000fc80000000000 */
[----:B------:R-:W-:-:S04]  /*0b10*/  FADD R12, R12, R27 ;  /* 0x0000001b0c0c7221 */ /* 0x000fc80000000000 */
[----:B------:R-:W-:-:S04]  /*0b20*/  FADD R12, R12, R29 ;  /* 0x0000001d0c0c7221 */ /* 0x000fc80000000000 */
[----:B------:R-:W-:-:S07]  /*0b30*/  FADD R19, R12, R16 ;  /* 0x000000100c137221 */ /* 0x000fce0000000000 */
.L_x_24:
[----:B------:R-:W-:Y:S05]  /*0b40*/  @!P0 BRA `(.L_x_21) ;  /* 0x0000000000988947 */ /* 0x000fea0003800000 */
[----:B------:R-:W-:-:S04]  /*0b50*/  ISETP.GE.U32.AND P0, PT, R14, 0x4, PT ;  /* 0x000000040e00780c */ /* 0x000fc80003f06070 */
[----:B------:R-:W-:-:S13]  /*0b60*/  ISETP.GE.U32.AND.EX P0, PT, RZ, RZ, PT, P0 ;  /* 0x000000ffff00720c */ /* 0x000fda0003f06100 */
[----:B------:R-:W0:Y:S01]  /*0b70*/  @P0 LDC.64 R8, c[0x0][0x380] ;  /* 0x0000e000ff080b82 */ /* 0x000e220000000a00 */
[----:B------:R-:W-:-:S04]  /*0b80*/  @P0 IADD3 R7, P1, PT, R11, R4, RZ ;  /* 0x000000040b070210 */ /* 0x000fc80007f3e0ff */
[----:B------:R-:W-:Y:S02]  /*0b90*/  @P0 IADD3.X R12, PT, PT, R17, R10, RZ, P1, !PT ;  /* 0x0000000a110c0210 */ /* 0x000fe40000ffe4ff */
[----:B0-----:R-:W-:-:S04]  /*0ba0*/  @P0 LEA R8, P1, R7, R8, 0x2 ;  /* 0x0000000807080211 */ /* 0x001fc800078210ff */
[----:B------:R-:W-:-:S05]  /*0bb0*/  @P0 LEA.HI.X R9, R7, R9, R12, 0x2, P1 ;  /* 0x0000000907090211 */ /* 0x000fca00008f140c */
[----:B------:R-:W2:Y:S04]  /*0bc0*/  @P0 LDG.E R14, desc[UR6][R8.64] ;  /* 0x00000006080e0981 */ /* 0x000ea8000c1e1900 */
[----:B------:R-:W3:Y:S04]  /*0bd0*/  @P0 LDG.E R7, desc[UR6][R8.64+0x4] ;  /* 0x0000040608070981 */ /* 0x000ee8000c1e1900 */
[----:B------:R-:W4:Y:S04]  /*0be0*/  @P0 LDG.E R16, desc[UR6][R8.64+0x8] ;  /* 0x0000080608100981 */ /* 0x000f28000c1e1900 */
[----:B------:R-:W5:Y:S01]  /*0bf0*/  @P0 LDG.E R18, desc[UR6][R8.64+0xc] ;  /* 0x00000c0608120981 */ /* 0x000f62000c1e1900 */
[----:B------:R-:W-:Y:S01]  /*0c00*/  LOP3.LUT R12, R6, 0x3, RZ, 0xc0, !PT ;  /* 0x00000003060c7812 */ /* 0x000fe200078ec0ff */
[----:B------:R-:W-:Y:S01]  /*0c10*/  IMAD.MOV.U32 R13, RZ, RZ, RZ ;  /* 0x000000ffff0d7224 */ /* 0x000fe200078e00ff */
[----:B------:R-:W-:-:S02]  /*0c20*/  @P0 IADD3 R11, P2, PT, R11, 0x4, RZ ;  /* 0x000000040b0b0810 */ /* 0x000fc40007f5e0ff */
[----:B------:R-:W-:Y:S02]  /*0c30*/  ISETP.NE.U32.AND P1, PT, R12, RZ, PT ;  /* 0x000000ff0c00720c */ /* 0x000fe40003f25070 */
[----:B------:R-:W-:Y:S02]  /*0c40*/  @P0 IADD3.X R17, PT, PT, RZ, R17, RZ, P2, !PT ;  /* 0x00000011ff110210 */ /* 0x000fe400017fe4ff */
[----:B------:R-:W-:Y:S01]  /*0c50*/  ISETP.NE.AND.EX P1, PT, R13, RZ, PT, P1 ;  /* 0x000000ff0d00720c */ /* 0x000fe20003f25310 */
[----:B--2---:R-:W-:-:S04]  /*0c60*/  @P0 FADD R14, R19, R14 ;  /* 0x0000000e130e0221 */ /* 0x004fc80000000000 */
[----:B---3--:R-:W-:-:S04]  /*0c70*/  @P0 FADD R7, R14, R7 ;  /* 0x000000070e070221 */ /* 0x008fc80000000000 */
[----:B----4-:R-:W-:-:S04]  /*0c80*/  @P0 FADD R7, R7, R16 ;  /* 0x0000001007070221 */ /* 0x010fc80000000000 */
[----:B-----5:R-:W-:Y:S01]  /*0c90*/  @P0 FADD R19, R7, R18 ;  /* 0x0000001207130221 */ /* 0x020fe20000000000 */
[----:B------:R-:W-:Y:S06]  /*0ca0*/  @!P1 BRA `(.L_x_21) ;  /* 0x0000000000409947 */ /* 0x000fec0003800000 */
[----:B------:R-:W0:Y:S01]  /*0cb0*/  LDCU.64 UR4, c[0x0][0x380] ;  /* 0x00007000ff0477ac */ /* 0x000e220008000a00 */
[----:B------:R-:W-:-:S05]  /*0cc0*/  IADD3 R4, P0, PT, R11, R4, RZ ;  /* 0x000000040b047210 */ /* 0x000fca0007f1e0ff */
[----:B------:R-:W-:Y:S01]  /*0cd0*/  IMAD.X R7, R17, 0x1, R10, P0 ;  /* 0x0000000111077824 */ /* 0x000fe200000e060a */
[----:B0-----:R-:W-:-:S04]  /*0ce0*/  LEA R6, P1, R4, UR4, 0x2 ;  /* 0x0000000404067c11 */ /* 0x001fc8000f8210ff */
[----:B------:R-:W-:-:S09]  /*0cf0*/  LEA.HI.X R7, R4, UR5, R7, 0x2, P1 ;  /* 0x0000000504077c11 */ /* 0x000fd200088f1407 */
.L_x_25:
[----:B------:R-:W-:Y:S01]  /*0d00*/  MOV R4, R6 ;  /* 0x0000000600047202 */ /* 0x000fe20000000f00 */
[----:B------:R-:W-:-:S05]  /*0d10*/  IMAD.MOV.U32 R5, RZ, RZ, R7 ;  /* 0x000000ffff057224 */ /* 0x000fca00078e0007 */
[----:B------:R-:W2:Y:S01]  /*0d20*/  LDG.E R4, desc[UR6][R4.64] ;  /* 0x0000000604047981 */ /* 0x000ea2000c1e1900 */
[----:B------:R-:W-:Y:S02]  /*0d30*/  IADD3 R12, P0, PT, R12, -0x1, RZ ;  /* 0xffffffff0c0c7810 */ /* 0x000fe40007f1e0ff */
[----:B------:R-:W-:Y:S02]  /*0d40*/  IADD3 R6, P1, PT, R6, 0x4, RZ ;  /* 0x0000000406067810 */ /* 0x000fe40007f3e0ff */
[----:B------:R-:W-:Y:S02]  /*0d50*/  IADD3.X R13, PT, PT, R13, -0x1, RZ, P0, !PT ;  /* 0xffffffff0d0d7810 */ /* 0x000fe400007fe4ff */
[----:B------:R-:W-:Y:S02]  /*0d60*/  ISETP.NE.U32.AND P0, PT, R12, RZ, PT ;  /* 0x000000ff0c00720c */ /* 0x000fe40003f05070 */
[----:B------:R-:W-:Y:S02]  /*0d70*/  IADD3.X R7, PT, PT, RZ, R7, RZ, P1, !PT ;  /* 0x00000007ff077210 */ /* 0x000fe40000ffe4ff */
[----:B------:R-:W-:Y:S01]  /*0d80*/  ISETP.NE.AND.EX P0, PT, R13, RZ, PT, P0 ;  /* 0x000000ff0d00720c */ /* 0x000fe20003f05300 */
[----:B--2---:R-:W-:-:S12]  /*0d90*/  FADD R19, R4, R19 ;  /* 0x0000001304137221 */ /* 0x004fd80000000000 */
[----:B------:R-:W-:Y:S05]  /*0da0*/  @P0 BRA `(.L_x_25) ;  /* 0xfffffffc00d40947 */ /* 0x000fea000383ffff */
.L_x_21:
[----:B------:R-:W-:Y:S05]  /*0db0*/  BSYNC.RECONVERGENT B0 ;  /* 0x0000000000007941 */ /* 0x000fea0003800200 */
.L_x_20:
        /* <DEDUP_REMOVED lines=8> */
[C---:B------:R-:W-:Y:S01]  /*0e40*/  ISETP.GE.U32.AND P1, PT, R0.reuse, 0x10, PT ;  /* 0x000000100000780c */ /* 0x040fe20003f26070 */
[----:B------:R-:W-:Y:S01]  /*0e50*/  HFMA2 R20, -RZ, RZ, 0, 0 ;  /* 0x00000000ff147431 */ /* 0x000fe200000001ff */
[----:B------:R-:W-:Y:S01]  /*0e60*/  LOP3.LUT R22, R0, 0xf, RZ, 0xc0, !PT ;  /* 0x0000000f00167812 */ /* 0x000fe200078ec0ff */
[----:B0-----:R-:W-:-:S03]  /*0e70*/  IMAD.MOV.U32 R19, RZ, RZ, RZ ;  /* 0x000000ffff137224 */ /* 0x001fc600078e00ff */
[----:B------:R-:W-:-:S04]  /*0e80*/  ISETP.NE.U32.AND P0, PT, R22, RZ, PT ;  /* 0x000000ff1600720c */ /* 0x000fc80003f05070 */
[----:B------:R-:W-:-:S03]  /*0e90*/  ISETP.NE.AND.EX P0, PT, RZ, RZ, PT, P0 ;  /* 0x000000ffff00720c */ /* 0x000fc60003f05300 */
[----:B------:R-:W-:Y:S10]  /*0ea0*/  @!P1 BRA `(.L_x_26) ;  /* 0x00000000007c9947 */ /* 0x000ff40003800000 */
[----:B------:R-:W-:Y:S01]  /*0eb0*/  LOP3.LUT R20, R0, 0x7f0, RZ, 0xc0, !PT ;  /* 0x000007f000147812 */ /* 0x000fe200078ec0ff */
[----:B------:R-:W-:Y:S01]  /*0ec0*/  IMAD.MOV.U32 R19, RZ, RZ, RZ ;  /* 0x000000ffff137224 */ /* 0x000fe200078e00ff */
[----:B------:R-:W-:Y:S01]  /*0ed0*/  MOV R23, RZ ;  /* 0x000000ff00177202 */ /* 0x000fe20000000f00 */
[----:B------:R-:W-:Y:S02]  /*0ee0*/  UIADD3 UR5, UPT, UPT, UR4, 0x20, URZ ;  /* 0x0000002004057890 */ /* 0x000fe4000fffe0ff */
[----:B------:R-:W-:-:S10]  /*0ef0*/  IMAD.MOV.U32 R21, RZ, RZ, R20 ;  /* 0x000000ffff157224 */ /* 0x000fd400078e0014 */
.L_x_27:
[----:B------:R-:W0:Y:S01]  /*0f00*/  LDS.128 R4, [UR5+-0x20] ;  /* 0xffffe005ff047984 */ /* 0x000e220008000c00 */
[----:B------:R-:W-:-:S03]  /*0f10*/  IADD3 R21, P1, PT, R21, -0x10, RZ ;  /* 0xfffffff015157810 */ /* 0x000fc60007f3e0ff */
[----:B------:R-:W1:Y:S01]  /*0f20*/  LDS.128 R8, [UR5+-0x10] ;  /* 0xfffff005ff087984 */ /* 0x000e620008000c00 */
[----:B------:R-:W-:Y:S02]  /*0f30*/  IADD3.X R23, PT, PT, R23, -0x1, RZ, P1, !PT ;  /* 0xffffffff17177810 */ /* 0x000fe40000ffe4ff */
[----:B------:R-:W-:Y:S01]  /*0f40*/  ISETP.NE.U32.AND P1, PT, R21, RZ, PT ;  /* 0x000000ff1500720c */ /* 0x000fe20003f25070 */
[----:B------:R-:W2:Y:S03]  /*0f50*/  LDS.128 R12, [UR5] ;  /* 0x00000005ff0c7984 */ /* 0x000ea60008000c00 */
[----:B------:R-:W-:Y:S01]  /*0f60*/  ISETP.NE.AND.EX P1, PT, R23, RZ, PT, P1 ;  /* 0x000000ff1700720c */ /* 0x000fe20003f25310 */
[----:B0-----:R-:W-:Y:S02]  /*0f70*/  FADD R4, R4, R19 ;  /* 0x0000001304047221 */ /* 0x001fe40000000000 */
[----:B------:R-:W0:Y:S01]  /*0f80*/  LDS.128 R16, [UR5+0x10] ;  /* 0x00001005ff107984 */ /* 0x000e220008000c00 */
[----:B------:R-:W-:Y:S01]  /*0f90*/  UIADD3 UR5, UPT, UPT, UR5, 0x40, URZ ;  /* 0x0000004005057890 */ /* 0x000fe2000fffe0ff */
[----:B------:R-:W-:-:S04]  /*0fa0*/  FADD R5, R5, R4 ;  /* 0x0000000405057221 */ /* 0x000fc80000000000 */
[----:B------:R-:W-:-:S04]  /*0fb0*/  FADD R6, R6, R5 ;  /* 0x0000000506067221 */ /* 0x000fc80000000000 */
[----:B------:R-:W-:-:S04]  /*0fc0*/  FADD R7, R7, R6 ;  /* 0x0000000607077221 */ /* 0x000fc80000000000 */
[----:B-1----:R-:W-:-:S04]  /*0fd0*/  FADD R8, R7, R8 ;  /* 0x0000000807087221 */ /* 0x002fc80000000000 */
        /* <DEDUP_REMOVED lines=10> */
[----:B------:R-:W-:Y:S01]  /*1080*/  FADD R19, R19, R18 ;  /* 0x0000001213137221 */ /* 0x000fe20000000000 */
[----:B------:R-:W-:Y:S06]  /*1090*/  @P1 BRA `(.L_x_27) ;  /* 0xfffffffc00981947 */ /* 0x000fec000383ffff */
.L_x_26:
[----:B------:R-:W-:Y:S05]  /*10a0*/  @!P0 BRA `(.L_x_28) ;  /* 0x0000000000ac8947 */ /* 0x000fea0003800000 */
[----:B------:R-:W-:Y:S02]  /*10b0*/  ISETP.GE.U32.AND P0, PT, R22, 0x8, PT ;  /* 0x000000081600780c */ /* 0x000fe40003f06070 */
[----:B------:R-:W-:Y:S02]  /*10c0*/  LOP3.LUT R13, R0, 0x7, RZ, 0xc0, !PT ;  /* 0x00000007000d7812 */ /* 0x000fe400078ec0ff */
[----:B------:R-:W-:Y:S02]  /*10d0*/  ISETP.GE.U32.AND.EX P0, PT, RZ, RZ, PT, P0 ;  /* 0x000000ffff00720c */ /* 0x000fe40003f06100 */
[----:B------:R-:W-:-:S04]  /*10e0*/  ISETP.NE.U32.AND P1, PT, R13, RZ, PT ;  /* 0x000000ff0d00720c */ /* 0x000fc80003f25070 */
[----:B------:R-:W-:-:S07]  /*10f0*/  ISETP.NE.AND.EX P1, PT, RZ, RZ, PT, P1 ;  /* 0x000000ffff00720c */ /* 0x000fce0003f25310 */
[----:B------:R-:W-:Y:S06]  /*1100*/  @!P0 BRA `(.L_x_29) ;  /* 0x0000000000308947 */ /* 0x000fec0003800000 */
[C---:B------:R-:W-:Y:S02]  /*1110*/  LEA R12, R20.reuse, UR4, 0x2 ;  /* 0x00000004140c7c11 */ /* 0x040fe4000f8e10ff */
[----:B------:R-:W-:-:S03]  /*1120*/  IADD3 R20, PT, PT, R20, 0x8, RZ ;  /* 0x0000000814147810 */ /* 0x000fc60007ffe0ff */
[----:B------:R-:W0:Y:S04]  /*1130*/  LDS.128 R4, [R12] ;  /* 0x000000000c047984 */ /* 0x000e280000000c00 */
[----:B------:R-:W1:Y:S01]  /*1140*/  LDS.128 R8, [R12+0x10] ;  /* 0x000010000c087984 */ /* 0x000e620000000c00 */
[----:B0-----:R-:W-:-:S04]  /*1150*/  FADD R4, R19, R4 ;  /* 0x0000000413047221 */ /* 0x001fc80000000000 */
[----:B------:R-:W-:-:S04]  /*1160*/  FADD R5, R4, R5 ;  /* 0x0000000504057221 */ /* 0x000fc80000000000 */
[----:B------:R-:W-:-:S04]  /*1170*/  FADD R6, R5, R6 ;  /* 0x0000000605067221 */ /* 0x000fc80000000000 */
[----:B------:R-:W-:-:S04]  /*1180*/  FADD R7, R6, R7 ;  /* 0x0000000706077221 */ /* 0x000fc80000000000 */
[----:B-1----:R-:W-:-:S04]  /*1190*/  FADD R8, R7, R8 ;  /* 0x0000000807087221 */ /* 0x002fc80000000000 */
[----:B------:R-:W-:-:S04]  /*11a0*/  FADD R9, R8, R9 ;  /* 0x0000000908097221 */ /* 0x000fc80000000000 */
[----:B------:R-:W-:-:S04]  /*11b0*/  FADD R10, R9, R10 ;  /* 0x0000000a090a7221 */ /* 0x000fc80000000000 */
[----:B------:R-:W-:-:S07]  /*11c0*/  FADD R19, R10, R11 ;  /* 0x0000000b0a137221 */ /* 0x000fce0000000000 */
.L_x_29:
[----:B------:R-:W-:Y:S05]  /*11d0*/  @!P1 BRA `(.L_x_28) ;  /* 0x0000000000609947 */ /* 0x000fea0003800000 */
[----:B------:R-:W-:Y:S01]  /*11e0*/  ISETP.GE.U32.AND P0, PT, R13, 0x4, PT ;  /* 0x000000040d00780c */ /* 0x000fe20003f06070 */
[----:B------:R-:W-:Y:S01]  /*11f0*/  IMAD.MOV.U32 R9, RZ, RZ, RZ ;  /* 0x000000ffff097224 */ /* 0x000fe200078e00ff */
[----:B------:R-:W-:Y:S02]  /*1200*/  LOP3.LUT R8, R0, 0x3, RZ, 0xc0, !PT ;  /* 0x0000000300087812 */ /* 0x000fe400078ec0ff */
[----:B------:R-:W-:Y:S02]  /*1210*/  ISETP.GE.U32.AND.EX P0, PT, RZ, RZ, PT, P0 ;  /* 0x000000ffff00720c */ /* 0x000fe40003f06100 */
[----:B------:R-:W-:-:S04]  /*1220*/  ISETP.NE.U32.AND P1, PT, R8, RZ, PT ;  /* 0x000000ff0800720c */ /* 0x000fc80003f25070 */
[----:B------:R-:W-:-:S07]  /*1230*/  ISETP.NE.AND.EX P1, PT, R9, RZ, PT, P1 ;  /* 0x000000ff0900720c */ /* 0x000fce0003f25310 */
[----:B------:R-:W-:Y:S06]  /*1240*/  @!P0 BRA `(.L_x_30) ;  /* 0x00000000001c8947 */ /* 0x000fec0003800000 */
[C---:B------:R-:W-:Y:S02]  /*1250*/  LEA R4, R20.reuse, UR4, 0x2 ;  /* 0x0000000414047c11 */ /* 0x040fe4000f8e10ff */
[----:B------:R-:W-:-:S04]  /*1260*/  IADD3 R20, PT, PT, R20, 0x4, RZ ;  /* 0x0000000414147810 */ /* 0x000fc80007ffe0ff */
[----:B------:R-:W0:Y:S02]  /*1270*/  LDS.128 R4, [R4] ;  /* 0x0000000004047984 */ /* 0x000e240000000c00 */
[----:B0-----:R-:W-:-:S04]  /*1280*/  FADD R0, R19, R4 ;  /* 0x0000000413007221 */ /* 0x001fc80000000000 */
[----:B------:R-:W-:-:S04]  /*1290*/  FADD R5, R0, R5 ;  /* 0x0000000500057221 */ /* 0x000fc80000000000 */
[----:B------:R-:W-:-:S04]  /*12a0*/  FADD R6, R5, R6 ;  /* 0x0000000605067221 */ /* 0x000fc80000000000 */
[----:B------:R-:W-:-:S07]  /*12b0*/  FADD R19, R6, R7 ;  /* 0x0000000706137221 */ /* 0x000fce0000000000 */
.L_x_30:
[----:B------:R-:W-:Y:S05]  /*12c0*/  @!P1 BRA `(.L_x_28) ;  /* 0x0000000000249947 */ /* 0x000fea0003800000 */
[----:B------:R-:W-:-:S07]  /*12d0*/  LEA R20, R20, UR4, 0x2 ;  /* 0x0000000414147c11 */ /* 0x000fce000f8e10ff */
.L_x_31:
[----:B------:R0:W1:Y:S01]  /*12e0*/  LDS R0, [R20] ;  /* 0x0000000014007984 */ /* 0x0000620000000800 */
[----:B------:R-:W-:-:S04]  /*12f0*/  IADD3 R8, P0, PT, R8, -0x1, RZ ;  /* 0xffffffff08087810 */ /* 0x000fc80007f1e0ff */
[----:B------:R-:W-:Y:S02]  /*1300*/  IADD3.X R9, PT, PT, R9, -0x1, RZ, P0, !PT ;  /* 0xffffffff09097810 */ /* 0x000fe400007fe4ff */
[----:B------:R-:W-:Y:S01]  /*1310*/  ISETP.NE.U32.AND P0, PT, R8, RZ, PT ;  /* 0x000000ff0800720c */ /* 0x000fe20003f05070 */
[----:B0-----:R-:W-:-:S03]  /*1320*/  VIADD R20, R20, 0x4 ;  /* 0x0000000414147836 */ /* 0x001fc60000000000 */
[----:B------:R-:W-:Y:S01]  /*1330*/  ISETP.NE.AND.EX P0, PT, R9, RZ, PT, P0 ;  /* 0x000000ff0900720c */ /* 0x000fe20003f05300 */
[----:B-1----:R-:W-:-:S12]  /*1340*/  FADD R19, R0, R19 ;  /* 0x0000001300137221 */ /* 0x002fd80000000000 */
[----:B------:R-:W-:Y:S05]  /*1350*/  @P0 BRA `(.L_x_31) ;  /* 0xfffffffc00e00947 */ /* 0x000fea000383ffff */
.L_x_28:
[----:B------:R-:W-:Y:S01]  /*1360*/  STG.E desc[UR6][R2.64], R19 ;  /* 0x0000001302007986 */ /* 0x000fe2000c101906 */
[----:B------:R-:W-:Y:S05]  /*1370*/  EXIT ;  /* 0x000000000000794d */ /* 0x000fea0003800000 */
        .weak           $__internal_0_$__cuda_sm20_div_u64
        .type           $__internal_0_$__cuda_sm20_div_u64,@function
        .size           $__internal_0_$__cuda_sm20_div_u64,(.L_x_40 - $__internal_0_$__cuda_sm20_div_u64)
$__internal_0_$__cuda_sm20_div_u64:
[----:B------:R-:W-:Y:S01]  /*1380*/  MOV R17, UR4 ;  /* 0x0000000400117c02 */ /* 0x000fe20008000f00 */
[----:B------:R-:W-:-:S04]  /*1390*/  IMAD.MOV.U32 R16, RZ, RZ, R0 ;  /* 0x000000ffff107224 */ /* 0x000fc800078e0000 */
[----:B------:R-:W0:Y:S08]  /*13a0*/  I2F.U64.RP R9, R16 ;  /* 0x0000001000097312 */ /* 0x000e300000309000 */
[----:B0-----:R-:W0:Y:S02]  /*13b0*/  MUFU.RCP R9, R9 ;  /* 0x0000000900097308 */ /* 0x001e240000001000 */
[----:B0-----:R-:W-:-:S06]  /*13c0*/  IADD3 R12, PT, PT, R9, 0x1ffffffe, RZ ;  /* 0x1ffffffe090c7810 */ /* 0x001fcc0007ffe0ff */
[----:B------:R-:W0:Y:S02]  /*13d0*/  F2I.U64.TRUNC R12, R12 ;  /* 0x0000000c000c7311 */ /* 0x000e24000020d800 */
[----:B0-----:R-:W-:-:S04]  /*13e0*/  IMAD.WIDE.U32 R14, R12, R0, RZ ;  /* 0x000000000c0e7225 */ /* 0x001fc800078e00ff */
[C---:B------:R-:W-:Y:S01]  /*13f0*/  IMAD R11, R12.reuse, UR4, R15 ;  /* 0x000000040c0b7c24 */ /* 0x040fe2000f8e020f */
[----:B------:R-:W-:Y:S02]  /*1400*/  IADD3 R19, P0, PT, RZ, -R14, RZ ;  /* 0x8000000eff137210 */ /* 0x000fe40007f1e0ff */
[----:B------:R-:W-:Y:S01]  /*1410*/  MOV R15, R12 ;  /* 0x0000000c000f7202 */ /* 0x000fe20000000f00 */
[----:B------:R-:W-:Y:S02]  /*1420*/  IMAD R11, R13, R0, R11 ;  /* 0x000000000d0b7224 */ /* 0x000fe400078e020b */
[----:B------:R-:W-:-:S04]  /*1430*/  IMAD.HI.U32 R14, R12, R19, RZ ;  /* 0x000000130c0e7227 */ /* 0x000fc800078e00ff */
[----:B------:R-:W-:-:S04]  /*1440*/  IMAD.X R11, RZ, RZ, ~R11, P0 ;  /* 0x000000ffff0b7224 */ /* 0x000fc800000e0e0b */
[----:B------:R-:W-:-:S04]  /*1450*/  IMAD.WIDE.U32 R14, P0, R12, R11, R14 ;  /* 0x0000000b0c0e7225 */ /* 0x000fc8000780000e */
[C---:B------:R-:W-:Y:S02]  /*1460*/  IMAD R17, R13.reuse, R11, RZ ;  /* 0x0000000b0d117224 */ /* 0x040fe400078e02ff */
[----:B------:R-:W-:-:S04]  /*1470*/  IMAD.HI.U32 R14, P1, R13, R19, R14 ;  /* 0x000000130d0e7227 */ /* 0x000fc8000782000e */
[----:B------:R-:W-:Y:S01]  /*1480*/  IMAD.HI.U32 R9, R13, R11, RZ ;  /* 0x0000000b0d097227 */ /* 0x000fe200078e00ff */
[----:B------:R-:W-:-:S03]  /*1490*/  IADD3 R15, P2, PT, R17, R14, RZ ;  /* 0x0000000e110f7210 */ /* 0x000fc60007f5e0ff */
[----:B------:R-:W-:Y:S02]  /*14a0*/  IMAD.X R9, R9, 0x1, R13, P0 ;  /* 0x0000000109097824 */ /* 0x000fe400000e060d */
[----:B------:R-:W-:-:S03]  /*14b0*/  IMAD.WIDE.U32 R12, R15, R0, RZ ;  /* 0x000000000f0c7225 */ /* 0x000fc600078e00ff */
[----:B------:R-:W-:Y:S01]  /*14c0*/  IADD3.X R9, PT, PT, RZ, RZ, R9, P2, P1 ;  /* 0x000000ffff097210 */ /* 0x000fe200017e2409 */
[----:B------:R-:W-:Y:S01]  /*14d0*/  IMAD R11, R15, UR4, R13 ;  /* 0x000000040f0b7c24 */ /* 0x000fe2000f8e020d */
[----:B------:R-:W-:-:S03]  /*14e0*/  IADD3 R13, P0, PT, RZ, -R12, RZ ;  /* 0x8000000cff0d7210 */ /* 0x000fc60007f1e0ff */
[----:B------:R-:W-:Y:S02]  /*14f0*/  IMAD R11, R9, R0, R11 ;  /* 0x00000000090b7224 */ /* 0x000fe400078e020b */
[----:B------:R-:W-:-:S03]  /*1500*/  IMAD.HI.U32 R14, R15, R13, RZ ;  /* 0x0000000d0f0e7227 */ /* 0x000fc600078e00ff */
[----:B------:R-:W-:-:S05]  /*1510*/  IADD3.X R12, PT, PT, RZ, ~R11, RZ, P0, !PT ;  /* 0x8000000bff0c7210 */ /* 0x000fca00007fe4ff */
[----:B------:R-:W-:-:S04]  /*1520*/  IMAD.WIDE.U32 R14, P0, R15, R12, R14 ;  /* 0x0000000c0f0e7225 */ /* 0x000fc8000780000e */
[C---:B------:R-:W-:Y:S02]  /*1530*/  IMAD R16, R9.reuse, R12, RZ ;  /* 0x0000000c09107224 */ /* 0x040fe400078e02ff */
[----:B------:R-:W-:-:S04]  /*1540*/  IMAD.HI.U32 R11, P1, R9, R13, R14 ;  /* 0x0000000d090b7227 */ /* 0x000fc8000782000e */
[----:B------:R-:W-:Y:S02]  /*1550*/  HFMA2 R13, -RZ, RZ, 0, 0 ;  /* 0x00000000ff0d7431 */ /* 0x000fe400000001ff */
[----:B------:R-:W-:Y:S01]  /*1560*/  IMAD.HI.U32 R12, R9, R12, RZ ;  /* 0x0000000c090c7227 */ /* 0x000fe200078e00ff */
[----:B------:R-:W-:-:S03]  /*1570*/  IADD3 R11, P2, PT, R16, R11, RZ ;  /* 0x0000000b100b7210 */ /* 0x000fc60007f5e0ff */
[----:B------:R-:W-:Y:S02]  /*1580*/  IMAD.X R9, R12, 0x1, R9, P0 ;  /* 0x000000010c097824 */ /* 0x000fe400000e0609 */
[----:B------:R-:W-:-:S03]  /*1590*/  IMAD.HI.U32 R12, R11, R8, RZ ;  /* 0x000000080b0c7227 */ /* 0x000fc600078e00ff */
[----:B------:R-:W-:Y:S01]  /*15a0*/  IADD3.X R9, PT, PT, RZ, RZ, R9, P2, P1 ;  /* 0x000000ffff097210 */ /* 0x000fe200017e2409 */
[----:B------:R-:W-:-:S04]  /*15b0*/  IMAD.WIDE.U32 R12, R11, R7, R12 ;  /* 0x000000070b0c7225 */ /* 0x000fc800078e000c */
[C---:B------:R-:W-:Y:S02]  /*15c0*/  IMAD R14, R9.reuse, R7, RZ ;  /* 0x00000007090e7224 */ /* 0x040fe400078e02ff */
[----:B------:R-:W-:-:S04]  /*15d0*/  IMAD.HI.U32 R11, P0, R9, R8, R12 ;  /* 0x00000008090b7227 */ /* 0x000fc8000780000c */
[----:B------:R-:W-:Y:S01]  /*15e0*/  IMAD.HI.U32 R9, R9, R7, RZ ;  /* 0x0000000709097227 */ /* 0x000fe200078e00ff */
[----:B------:R-:W-:-:S03]  /*15f0*/  IADD3 R11, P1, PT, R14, R11, RZ ;  /* 0x0000000b0e0b7210 */ /* 0x000fc60007f3e0ff */
[----:B------:R-:W-:Y:S02]  /*1600*/  IMAD.X R9, RZ, RZ, R9, P0 ;  /* 0x000000ffff097224 */ /* 0x000fe400000e0609 */
[----:B------:R-:W-:-:S03]  /*1610*/  IMAD.WIDE.U32 R12, R11, R0, RZ ;  /* 0x000000000b0c7225 */ /* 0x000fc600078e00ff */
[----:B------:R-:W-:Y:S01]  /*1620*/  IADD3.X R9, PT, PT, RZ, R9, RZ, P1, !PT ;  /* 0x00000009ff097210 */ /* 0x000fe20000ffe4ff */
[----:B------:R-:W-:Y:S01]  /*1630*/  IMAD R13, R11, UR4, R13 ;  /* 0x000000040b0d7c24 */ /* 0x000fe2000f8e020d */
[----:B------:R-:W-:-:S03]  /*1640*/  IADD3 R15, P1, PT, -R12, R8, RZ ;  /* 0x000000080c0f7210 */ /* 0x000fc60007f3e1ff */
[-C--:B------:R-:W-:Y:S01]  /*1650*/  IMAD R8, R9, R0.reuse, R13 ;  /* 0x0000000009087224 */ /* 0x080fe200078e020d */
[----:B------:R-:W-:-:S03]  /*1660*/  ISETP.GE.U32.AND P0, PT, R15, R0, PT ;  /* 0x000000000f00720c */ /* 0x000fc60003f06070 */
[----:B------:R-:W-:Y:S01]  /*1670*/  IMAD.X R14, R7, 0x1, ~R8, P1 ;  /* 0x00000001070e7824 */ /* 0x000fe200008e0e08 */
[----:B------:R-:W-:Y:S02]  /*1680*/  IADD3 R8, P2, PT, R11, 0x1, RZ ;  /* 0x000000010b087810 */ /* 0x000fe40007f5e0ff */
[----:B------:R-:W-:Y:S02]  /*1690*/  IADD3 R7, P1, PT, -R0, R15, RZ ;  /* 0x0000000f00077210 */ /* 0x000fe40007f3e1ff */
[----:B------:R-:W-:Y:S02]  /*16a0*/  ISETP.GE.U32.AND.EX P0, PT, R14, UR4, PT, P0 ;  /* 0x000000040e007c0c */ /* 0x000fe4000bf06100 */
[----:B------:R-:W-:Y:S02]  /*16b0*/  IADD3.X R12, PT, PT, RZ, R9, RZ, P2, !PT ;  /* 0x00000009ff0c7210 */ /* 0x000fe400017fe4ff */
[----:B------:R-:W-:Y:S02]  /*16c0*/  SEL R11, R8, R11, P0 ;  /* 0x0000000b080b7207 */ /* 0x000fe40000000000 */
[----:B------:R-:W-:-:S02]  /*16d0*/  IADD3.X R13, PT, PT, R14, ~UR4, RZ, P1, !PT ;  /* 0x800000040e0d7c10 */ /* 0x000fc40008ffe4ff */
[----:B------:R-:W-:Y:S02]  /*16e0*/  SEL R7, R7, R15, P0 ;  /* 0x0000000f07077207 */ /* 0x000fe40000000000 */
[----:B------:R-:W-:Y:S02]  /*16f0*/  SEL R12, R12, R9, P0 ;  /* 0x000000090c0c7207 */ /* 0x000fe40000000000 */
[----:B------:R-:W-:Y:S02]  /*1700*/  IADD3 R8, P2, PT, R11, 0x1, RZ ;  /* 0x000000010b087810 */ /* 0x000fe40007f5e0ff */
[----:B------:R-:W-:Y:S02]  /*1710*/  SEL R13, R13, R14, P0 ;  /* 0x0000000e0d0d7207 */ /* 0x000fe40000000000 */
[----:B------:R-:W-:Y:S01]  /*1720*/  ISETP.GE.U32.AND P0, PT, R7, R0, PT ;  /* 0x000000000700720c */ /* 0x000fe20003f06070 */
[----:B------:R-:W-:Y:S01]  /*1730*/  IMAD.X R9, RZ, RZ, R12, P2 ;  /* 0x000000ffff097224 */ /* 0x000fe200010e060c */
[----:B------:R-:W-:-:S02]  /*1740*/  ISETP.NE.U32.AND P1, PT, R0, RZ, PT ;  /* 0x000000ff0000720c */ /* 0x000fc40003f25070 */
[----:B------:R-:W-:Y:S02]  /*1750*/  ISETP.GE.U32.AND.EX P0, PT, R13, UR4, PT, P0 ;  /* 0x000000040d007c0c */ /* 0x000fe4000bf06100 */
[----:B------:R-:W-:Y:S02]  /*1760*/  MOV R7, 0x0 ;  /* 0x0000000000077802 */ /* 0x000fe40000000f00 */
[----:B------:R-:W-:Y:S02]  /*1770*/  ISETP.NE.AND.EX P1, PT, RZ, UR4, PT, P1 ;  /* 0x00000004ff007c0c */ /* 0x000fe4000bf25310 */
[----:B------:R-:W-:Y:S02]  /*1780*/  SEL R8, R8, R11, P0 ;  /* 0x0000000b08087207 */ /* 0x000fe40000000000 */
[----:B------:R-:W-:Y:S02]  /*1790*/  SEL R9, R9, R12, P0 ;  /* 0x0000000c09097207 */ /* 0x000fe40000000000 */
[----:B------:R-:W-:-:S02]  /*17a0*/  SEL R8, R8, 0xffffffff, P1 ;  /* 0xffffffff08087807 */ /* 0x000fc40000800000 */
[----:B------:R-:W-:Y:S01]  /*17b0*/  SEL R9, R9, 0xffffffff, P1 ;  /* 0xffffffff09097807 */ /* 0x000fe20000800000 */
[----:B------:R-:W-:Y:S06]  /*17c0*/  RET.REL.NODEC R6 `(_Z19TwoPassSimpleKernelPKfPfm) ;  /* 0xffffffe8060c7950 */ /* 0x000fec0003c3ffff */
.L_x_32:
        /* <DEDUP_REMOVED lines=11> */
.L_x_40:


//--------------------- .text._Z12AtomicKernelPKfPfm --------------------------
	.section	.text._Z12AtomicKernelPKfPfm,"ax",@progbits
	.align	128
        .global         _Z12AtomicKernelPKfPfm
        .type           _Z12AtomicKernelPKfPfm,@function
        .size           _Z12AtomicKernelPKfPfm,(.L_x_44 - _Z12AtomicKernelPKfPfm)
        .other          _Z12AtomicKernelPKfPfm,@"STO_CUDA_ENTRY STV_DEFAULT"
_Z12AtomicKernelPKfPfm:
.text._Z12AtomicKernelPKfPfm:
[----:B------:R-:W-:Y:S01]  /*0000*/  LDC R1, c[0x0][0x37c] ;  /* 0x0000df00ff017b82 */ /* 0x000fe20000000800 */
[----:B------:R-:W0:Y:S07]  /*0010*/  S2R R0, SR_TID.X ;  /* 0x0000000000007919 */ /* 0x000e2e0000002100 */
[----:B------:R-:W0:Y:S01]  /*0020*/  S2UR UR6, SR_CTAID.X ;  /* 0x00000000000679c3 */ /* 0x000e220000002500 */
[----:B------:R-:W1:Y:S07]  /*0030*/  LDCU.64 UR4, c[0x0][0x358] ;  /* 0x00006b00ff0477ac */ /* 0x000e6e0008000a00 */
[----:B------:R-:W0:Y:S08]  /*0040*/  LDC R5, c[0x0][0x360] ;  /* 0x0000d800ff057b82 */ /* 0x000e300000000800 */
[----:B------:R-:W2:Y:S01]  /*0050*/  LDC.64 R2, c[0x0][0x380] ;  /* 0x0000e000ff027b82 */ /* 0x000ea20000000a00 */
[----:B0-----:R-:W-:-:S04]  /*0060*/  IMAD R5, R5, UR6, R0 ;  /* 0x0000000605057c24 */ /* 0x001fc8000f8e0200 */
[----:B--2---:R-:W-:-:S06]  /*0070*/  IMAD.WIDE R2, R5, 0x4, R2 ;  /* 0x0000000405027825 */ /* 0x004fcc00078e0202 */
[----:B-1----:R-:W2:Y:S01]  /*0080*/  LDG.E R3, desc[UR4][R2.64] ;  /* 0x0000000402037981 */ /* 0x002ea2000c1e1900 */
[----:B------:R-:W2:Y:S03]  /*0090*/  LDC.64 R4, c[0x0][0x388] ;  /* 0x0000e200ff047b82 */ /* 0x000ea60000000a00 */
[----:B--2---:R-:W-:Y:S01]  /*00a0*/  REDG.E.ADD.F32.FTZ.RN.STRONG.GPU desc[UR4][R4.64], R3 ;  /* 0x00000003040079a6 */ /* 0x004fe2000c12f304 */
[----:B------:R-:W-:Y:S05]  /*00b0*/  EXIT ;  /* 0x000000000000794d */ /* 0x000fea0003800000 */
.L_x_33:
        /* <DEDUP_REMOVED lines=12> */
.L_x_44:


//--------------------- .text._Z12SerialKernelPKfPfm --------------------------
	.section	.text._Z12SerialKernelPKfPfm,"ax",@progbits
	.align	128
        .global         _Z12SerialKernelPKfPfm
        .type           _Z12SerialKernelPKfPfm,@function
        .size           _Z12SerialKernelPKfPfm,(.L_x_45 - _Z12SerialKernelPKfPfm)
        .other          _Z12SerialKernelPKfPfm,@"STO_CUDA_ENTRY STV_DEFAULT"
_Z12SerialKernelPKfPfm:
.text._Z12SerialKernelPKfPfm:
[----:B------:R-:W-:Y:S08]  /*0000*/  LDC R1, c[0x0][0x37c] ;  /* 0x0000df00ff017b82 */ /* 0x000ff00000000800 */
[----:B------:R-:W0:Y:S01]  /*0010*/  LDC.64 R2, c[0x0][0x390] ;  /* 0x0000e400ff027b82 */ /* 0x000e220000000a00 */
[----:B------:R-:W1:Y:S01]  /*0020*/  LDCU.64 UR6, c[0x0][0x358] ;  /* 0x00006b00ff0677ac */ /* 0x000e620008000a00 */
[----:B------:R-:W-:Y:S01]  /*0030*/  IMAD.MOV.U32 R0, RZ, RZ, RZ ;  /* 0x000000ffff007224 */ /* 0x000fe200078e00ff */
[----:B0-----:R-:W-:-:S04]  /*0040*/  ISETP.NE.U32.AND P0, PT, R2, RZ, PT ;  /* 0x000000ff0200720c */ /* 0x001fc80003f05070 */
[----:B------:R-:W-:-:S13]  /*0050*/  ISETP.NE.AND.EX P0, PT, R3, RZ, PT, P0 ;  /* 0x000000ff0300720c */ /* 0x000fda0003f05300 */
[----:B-1----:R-:W-:Y:S05]  /*0060*/  @!P0 BRA `(.L_x_34) ;  /* 0x0000000400e08947 */ /* 0x002fea0003800000 */
[C---:B------:R-:W-:Y:S01]  /*0070*/  ISETP.GE.U32.AND P1, PT, R2.reuse, 0x10, PT ;  /* 0x000000100200780c */ /* 0x040fe20003f26070 */
[----:B------:R-:W-:Y:S01]  /*0080*/  HFMA2 R6, -RZ, RZ, 0, 0 ;  /* 0x00000000ff067431 */ /* 0x000fe200000001ff */
[----:B------:R-:W-:Y:S01]  /*0090*/  LOP3.LUT R22, R2, 0xf, RZ, 0xc0, !PT ;  /* 0x0000000f02167812 */ /* 0x000fe200078ec0ff */
[----:B------:R-:W-:Y:S01]  /*00a0*/  IMAD.MOV.U32 R0, RZ, RZ, RZ ;  /* 0x000000ffff007224 */ /* 0x000fe200078e00ff */
[----:B------:R-:W-:Y:S01]  /*00b0*/  ISETP.GE.U32.AND.EX P1, PT, R3, RZ, PT, P1 ;  /* 0x000000ff0300720c */ /* 0x000fe20003f26110 */
[----:B------:R-:W-:Y:S01]  /*00c0*/  IMAD.MOV.U32 R3, RZ, RZ, RZ ;  /* 0x000000ffff037224 */ /* 0x000fe200078e00ff */
[----:B------:R-:W-:-:S04]  /*00d0*/  ISETP.NE.U32.AND P0, PT, R22, RZ, PT ;  /* 0x000000ff1600720c */ /* 0x000fc80003f05070 */
[----:B------:R-:W-:-:S07]  /*00e0*/  ISETP.NE.AND.EX P0, PT, RZ, RZ, PT, P0 ;  /* 0x000000ffff00720c */ /* 0x000fce0003f05300 */
[----:B------:R-:W-:Y:S06]  /*00f0*/  @!P1 BRA `(.L_x_35) ;  /* 0x0000000000c49947 */ /* 0x000fec0003800000 */
[----:B------:R-:W0:Y:S01]  /*0100*/  LDCU.64 UR4, c[0x0][0x380] ;  /* 0x00007000ff0477ac */ /* 0x000e220008000a00 */
[----:B------:R-:W1:Y:S01]  /*0110*/  LDC R6, c[0x0][0x394] ;  /* 0x0000e500ff067b82 */ /* 0x000e620000000800 */
[----:B------:R-:W-:Y:S01]  /*0120*/  LOP3.LUT R3, R2, 0xfffffff0, RZ, 0xc0, !PT ;  /* 0xfffffff002037812 */ /* 0x000fe200078ec0ff */
[----:B------:R-:W-:-:S04]  /*0130*/  IMAD.MOV.U32 R0, RZ, RZ, RZ ;  /* 0x000000ffff007224 */ /* 0x000fc800078e00ff */
[----:B------:R-:W-:Y:S01]  /*0140*/  IMAD.MOV.U32 R12, RZ, RZ, R3 ;  /* 0x000000ffff0c7224 */ /* 0x000fe200078e0003 */
[----:B0-----:R-:W-:-:S04]  /*0150*/  UIADD3 UR4, UP0, UPT, UR4, 0x20, URZ ;  /* 0x0000002004047890 */ /* 0x001fc8000ff1e0ff */
[----:B------:R-:W-:Y:S02]  /*0160*/  UIADD3.X UR5, UPT, UPT, URZ, UR5, URZ, UP0, !UPT ;  /* 0x00000005ff057290 */ /* 0x000fe400087fe4ff */
[----:B------:R-:W-:Y:S01]  /*0170*/  IMAD.U32 R4, RZ, RZ, UR4 ;  /* 0x00000004ff047e24 */ /* 0x000fe2000f8e00ff */
[----:B-1----:R-:W-:-:S03]  /*0180*/  MOV R11, R6 ;  /* 0x00000006000b7202 */ /* 0x002fc60000000f00 */
[----:B------:R-:W-:-:S07]  /*0190*/  IMAD.U32 R5, RZ, RZ, UR5 ;  /* 0x00000005ff057e24 */ /* 0x000fce000f8e00ff */
.L_x_36:
        /* <DEDUP_REMOVED lines=15> */
[----:B------:R0:W5:Y:S01]  /*0290*/  LDG.E R7, desc[UR6][R4.64+0x1c] ;  /* 0x00001c0604077981 */ /* 0x000162000c1e1900 */
[----:B------:R-:W-:-:S04]  /*02a0*/  IADD3 R12, P1, PT, R12, -0x10, RZ ;  /* 0xfffffff00c0c7810 */ /* 0x000fc80007f3e0ff */
[----:B------:R-:W-:Y:S02]  /*02b0*/  IADD3.X R11, PT, PT, R11, -0x1, RZ, P1, !PT ;  /* 0xffffffff0b0b7810 */ /* 0x000fe40000ffe4ff */
[----:B------:R-:W-:Y:S02]  /*02c0*/  ISETP.NE.U32.AND P1, PT, R12, RZ, PT ;  /* 0x000000ff0c00720c */ /* 0x000fe40003f25070 */
[----:B0-----:R-:W-:Y:S02]  /*02d0*/  IADD3 R4, P2, PT, R4, 0x40, RZ ;  /* 0x0000004004047810 */ /* 0x001fe40007f5e0ff */
[----:B------:R-:W-:Y:S02]  /*02e0*/  ISETP.NE.AND.EX P1, PT, R11, RZ, PT, P1 ;  /* 0x000000ff0b00720c */ /* 0x000fe40003f25310 */
[----:B------:R-:W-:Y:S01]  /*02f0*/  IADD3.X R5, PT, PT, RZ, R5, RZ, P2, !PT ;  /* 0x00000005ff057210 */ /* 0x000fe200017fe4ff */
[----:B--2---:R-:W-:-:S04]  /*0300*/  FADD R21, R21, R0 ;  /* 0x0000000015157221 */ /* 0x004fc80000000000 */
[----:B---3--:R-:W-:-:S04]  /*0310*/  FADD R20, R21, R20 ;  /* 0x0000001415147221 */ /* 0x008fc80000000000 */
[----:B----4-:R-:W-:-:S04]  /*0320*/  FADD R20, R20, R23 ;  /* 0x0000001714147221 */ /* 0x010fc80000000000 */
[----:B-----5:R-:W-:-:S04]  /*0330*/  FADD R20, R20, R25 ;  /* 0x0000001914147221 */ /* 0x020fc80000000000 */
[----:B------:R-:W-:-:S04]  /*0340*/  FADD R20, R20, R27 ;  /* 0x0000001b14147221 */ /* 0x000fc80000000000 */
        /* <DEDUP_REMOVED lines=10> */
[----:B------:R-:W-:Y:S01]  /*03f0*/  FADD R0, R10, R7 ;  /* 0x000000070a007221 */ /* 0x000fe20000000000 */
[----:B------:R-:W-:Y:S06]  /*0400*/  @P1 BRA `(.L_x_36) ;  /* 0xfffffffc00641947 */ /* 0x000fec000383ffff */
.L_x_35:
[----:B------:R-:W-:Y:S05]  /*0410*/  @!P0 BRA `(.L_x_34) ;  /* 0x0000000000f48947 */ /* 0x000fea0003800000 */
[----:B------:R-:W-:Y:S02]  /*0420*/  ISETP.GE.U32.AND P1, PT, R22, 0x8, PT ;  /* 0x000000081600780c */ /* 0x000fe40003f26070 */
[----:B------:R-:W-:Y:S02]  /*0430*/  LOP3.LUT R9, R2, 0x7, RZ, 0xc0, !PT ;  /* 0x0000000702097812 */ /* 0x000fe400078ec0ff */
[----:B------:R-:W-:Y:S02]  /*0440*/  ISETP.GE.U32.AND.EX P1, PT, RZ, RZ, PT, P1 ;  /* 0x000000ffff00720c */ /* 0x000fe40003f26110 */
[----:B------:R-:W-:-:S04]  /*0450*/  ISETP.NE.U32.AND P0, PT, R9, RZ, PT ;  /* 0x000000ff0900720c */ /* 0x000fc80003f05070 */
[----:B------:R-:W-:-:S07]  /*0460*/  ISETP.NE.AND.EX P0, PT, RZ, RZ, PT, P0 ;  /* 0x000000ffff00720c */ /* 0x000fce0003f05300 */
[----:B------:R-:W-:Y:S06]  /*0470*/  @!P1 BRA `(.L_x_37) ;  /* 0x0000000000549947 */ /* 0x000fec0003800000 */
[----:B------:R-:W0:Y:S02]  /*0480*/  LDC.64 R4, c[0x0][0x380] ;  /* 0x0000e000ff047b82 */ /* 0x000e240000000a00 */
[----:B0-----:R-:W-:-:S04]  /*0490*/  LEA R4, P1, R3, R4, 0x2 ;  /* 0x0000000403047211 */ /* 0x001fc800078210ff */
[----:B------:R-:W-:-:S05]  /*04a0*/  LEA.HI.X R5, R3, R5, R6, 0x2, P1 ;  /* 0x0000000503057211 */ /* 0x000fca00008f1406 */
        /* <DEDUP_REMOVED lines=18> */
.L_x_37:
[----:B------:R-:W-:Y:S05]  /*05d0*/  @!P0 BRA `(.L_x_34) ;  /* 0x0000000000848947 */ /* 0x000fea0003800000 */
[----:B------:R-:W-:-:S04]  /*05e0*/  ISETP.GE.U32.AND P0, PT, R9, 0x4, PT ;  /* 0x000000040900780c */ /* 0x000fc80003f06070 */
[----:B------:R-:W-:-:S13]  /*05f0*/  ISETP.GE.U32.AND.EX P0, PT, RZ, RZ, PT, P0 ;  /* 0x000000ffff00720c */ /* 0x000fda0003f06100 */
[----:B------:R-:W0:Y:S02]  /*0600*/  @P0 LDC.64 R4, c[0x0][0x380] ;  /* 0x0000e000ff040b82 */ /* 0x000e240000000a00 */
        /* <DEDUP_REMOVED lines=17> */
[----:B------:R-:W0:Y:S02]  /*0720*/  LDC.64 R4, c[0x0][0x380] ;  /* 0x0000e000ff047b82 */ /* 0x000e240000000a00 */
[----:B0-----:R-:W-:-:S04]  /*0730*/  LEA R2, P0, R3, R4, 0x2 ;  /* 0x0000000403027211 */ /* 0x001fc800078010ff */
[----:B------:R-:W-:-:S09]  /*0740*/  LEA.HI.X R5, R3, R5, R6, 0x2, P0 ;  /* 0x0000000503057211 */ /* 0x000fd200000f1406 */
.L_x_38:
[----:B------:R-:W-:-:S06]  /*0750*/  IMAD.MOV.U32 R3, RZ, RZ, R5 ;  /* 0x000000ffff037224 */ /* 0x000fcc00078e0005 */
[----:B------:R0:W2:Y:S01]  /*0760*/  LDG.E R3, desc[UR6][R2.64] ;  /* 0x0000000602037981 */ /* 0x0000a2000c1e1900 */
[----:B------:R-:W-:-:S04]  /*0770*/  IADD3 R7, P0, PT, R7, -0x1, RZ ;  /* 0xffffffff07077810 */ /* 0x000fc80007f1e0ff */
[----:B------:R-:W-:Y:S02]  /*0780*/  IADD3.X R8, PT, PT, R8, -0x1, RZ, P0, !PT ;  /* 0xffffffff08087810 */ /* 0x000fe400007fe4ff */
[----:B------:R-:W-:Y:S02]  /*0790*/  ISETP.NE.U32.AND P0, PT, R7, RZ, PT ;  /* 0x000000ff0700720c */ /* 0x000fe40003f05070 */
[----:B0-----:R-:W-:Y:S02]  /*07a0*/  IADD3 R2, P1, PT, R2, 0x4, RZ ;  /* 0x0000000402027810 */ /* 0x001fe40007f3e0ff */
[----:B------:R-:W-:Y:S02]  /*07b0*/  ISETP.NE.AND.EX P0, PT, R8, RZ, PT, P0 ;  /* 0x000000ff0800720c */ /* 0x000fe40003f05300 */
[----:B------:R-:W-:Y:S01]  /*07c0*/  IADD3.X R5, PT, PT, RZ, R5, RZ, P1, !PT ;  /* 0x00000005ff057210 */ /* 0x000fe20000ffe4ff */
[----:B--2---:R-:W-:-:S10]  /*07d0*/  FADD R0, R3, R0 ;  /* 0x0000000003007221 */ /* 0x004fd40000000000 */
[----:B------:R-:W-:Y:S05]  /*07e0*/  @P0 BRA `(.L_x_38) ;  /* 0xfffffffc00d80947 */ /* 0x000fea000383ffff */
.L_x_34:
[----:B------:R-:W0:Y:S02]  /*07f0*/  LDC.64 R2, c[0x0][0x388] ;  /* 0x0000e200ff027b82 */ /* 0x000e240000000a00 */
[----:B0-----:R-:W-:Y:S01]  /*0800*/  STG.E desc[UR6][R2.64], R0 ;  /* 0x0000000002007986 */ /* 0x001fe2000c101906 */
[----:B------:R-:W-:Y:S05]  /*0810*/  EXIT ;  /* 0x000000000000794d */ /* 0x000fea0003800000 */
.L_x_39:
        /* <DEDUP_REMOVED lines=14> */
.L_x_45:


//--------------------- .nv.shared._Z28TwoPassSharedOptimizedKernelPKfPfm --------------------------
	.section	.nv.shared._Z28TwoPassSharedOptimizedKernelPKfPfm,"aw",@nobits
	.sectionflags	@""
	.align	16
	.zero		1024


//--------------------- .nv.shared.reserved.0     --------------------------
	.section	.nv.shared.reserved.0,"aw",@nobits
	.weak		__nv_reservedSMEM_offset_0_alias
	.size		__nv_reservedSMEM_offset_0_alias, 0, 64
	.other		__nv_reservedSMEM_offset_0_alias,@"STO_CUDA_RESERVED_SHARED STV_DEFAULT"
__nv_reservedSMEM_offset_0_alias:
	.zero		0
	.zero		64


//--------------------- .nv.shared._Z24TwoPassInterleavedKernelPKfPfm --------------------------
	.section	.nv.shared._Z24TwoPassInterleavedKernelPKfPfm,"aw",@nobits
	.sectionflags	@""
	.align	16
	.zero		1024


//--------------------- .nv.shared._Z19TwoPassSimpleKernelPKfPfm --------------------------
	.section	.nv.shared._Z19TwoPassSimpleKernelPKfPfm,"aw",@nobits
	.sectionflags	@""
	.align	16
	.zero		1024


//--------------------- .nv.shared._Z12AtomicKernelPKfPfm --------------------------
	.section	.nv.shared._Z12AtomicKernelPKfPfm,"aw",@nobits
	.sectionflags	@""
	.align	16
	.zero		1024


//--------------------- .nv.shared._Z12SerialKernelPKfPfm --------------------------
	.section	.nv.shared._Z12SerialKernelPKfPfm,"aw",@nobits
	.sectionflags	@""
	.align	16
	.zero		1024


//--------------------- .nv.constant0._Z28TwoPassSharedOptimizedKernelPKfPfm --------------------------
	.section	.nv.constant0._Z28TwoPassSharedOptimizedKernelPKfPfm,"a",@progbits
	.sectionflags	@""
	.align	4
.nv.constant0._Z28TwoPassSharedOptimizedKernelPKfPfm:
	.zero		920


//--------------------- .nv.constant0._Z24TwoPassInterleavedKernelPKfPfm --------------------------
	.section	.nv.constant0._Z24TwoPassInterleavedKernelPKfPfm,"a",@progbits
	.sectionflags	@""
	.align	4
.nv.constant0._Z24TwoPassInterleavedKernelPKfPfm:
	.zero		920


//--------------------- .nv.constant0._Z19TwoPassSimpleKernelPKfPfm --------------------------
	.section	.nv.constant0._Z19TwoPassSimpleKernelPKfPfm,"a",@progbits
	.sectionflags	@""
	.align	4
.nv.constant0._Z19TwoPassSimpleKernelPKfPfm:
	.zero		920


//--------------------- .nv.constant0._Z12AtomicKernelPKfPfm --------------------------
	.section	.nv.constant0._Z12AtomicKernelPKfPfm,"a",@progbits
	.sectionflags	@""
	.align	4
.nv.constant0._Z12AtomicKernelPKfPfm:
	.zero		920


//--------------------- .nv.constant0._Z12SerialKernelPKfPfm --------------------------
	.section	.nv.constant0._Z12SerialKernelPKfPfm,"a",@progbits
	.sectionflags	@""
	.align	4
.nv.constant0._Z12SerialKernelPKfPfm:
	.zero		920


//--------------------- SYMBOLS --------------------------

	.type		.nv.reservedSmem.offset0,@object
	.size		.nv.reservedSmem.offset0,0x4
	.type		.nv.reservedSmem.cap,@object
	.size		.nv.reservedSmem.cap,0x4
